//
// Generated by NVIDIA NVVM Compiler
//
// Compiler Build ID: CL-36424714
// Cuda compilation tools, release 13.0, V13.0.88
// Based on NVVM 20.0.0
//

.version 9.0
.target sm_100
.address_size 64

	// .globl	_Z23lu_decomposition_kernelPKfPfS1_i
// _ZZ23lu_decomposition_kernelPKfPfS1_iE8part_sum has been demoted
// _ZZ31luDecompositionOptimized_kernelPKfPfS1_iE4tile has been demoted

.visible .entry _Z23lu_decomposition_kernelPKfPfS1_i(
	.param .u64 .ptr .align 1 _Z23lu_decomposition_kernelPKfPfS1_i_param_0,
	.param .u64 .ptr .align 1 _Z23lu_decomposition_kernelPKfPfS1_i_param_1,
	.param .u64 .ptr .align 1 _Z23lu_decomposition_kernelPKfPfS1_i_param_2,
	.param .u32 _Z23lu_decomposition_kernelPKfPfS1_i_param_3
)
{
	.reg .pred 	%p<14>;
	.reg .b16 	%rs<11>;
	.reg .b32 	%r<90>;
	.reg .b32 	%f<79>;
	.reg .b64 	%rd<64>;
	// demoted variable
	.shared .align 4 .b8 _ZZ23lu_decomposition_kernelPKfPfS1_iE8part_sum[4096];
	ld.param.u64 	%rd6, [_Z23lu_decomposition_kernelPKfPfS1_i_param_0];
	ld.param.u64 	%rd5, [_Z23lu_decomposition_kernelPKfPfS1_i_param_2];
	ld.param.u32 	%r45, [_Z23lu_decomposition_kernelPKfPfS1_i_param_3];
	cvta.to.global.u64 	%rd1, %rd6;
	mov.u32 	%r1, %tid.y;
	mov.u32 	%r46, %ctaid.y;
	mov.u32 	%r47, %ntid.y;
	mul.lo.s32 	%r2, %r46, %r47;
	add.s32 	%r3, %r2, %r1;
	setp.lt.s32 	%p1, %r45, 1;
	@%p1 bra 	$L__BB0_20;
	mov.u32 	%r49, %tid.x;
	shl.b32 	%r50, %r1, 7;
	mov.u32 	%r51, _ZZ23lu_decomposition_kernelPKfPfS1_iE8part_sum;
	add.s32 	%r52, %r51, %r50;
	shl.b32 	%r53, %r49, 2;
	add.s32 	%r4, %r52, %r53;
	mad.lo.s32 	%r54, %r45, %r3, %r3;
	mul.wide.u32 	%rd7, %r54, 4;
	add.s64 	%rd2, %rd1, %rd7;
	add.s32 	%r55, %r1, %r45;
	add.s32 	%r5, %r55, %r2;
	shl.b32 	%r6, %r45, 3;
	shl.b32 	%r56, %r45, 1;
	add.s32 	%r7, %r3, %r56;
	mad.lo.s32 	%r8, %r45, 3, %r3;
	shl.b32 	%r57, %r45, 2;
	add.s32 	%r9, %r3, %r57;
	mad.lo.s32 	%r10, %r45, 5, %r3;
	mad.lo.s32 	%r11, %r45, 6, %r3;
	mad.lo.s32 	%r12, %r45, 7, %r3;
	cvta.to.global.u64 	%rd3, %rd5;
	mov.b32 	%r76, 0;
	mov.b16 	%rs9, 0;
	mov.u16 	%rs10, %rs9;
$L__BB0_2:
	mov.b32 	%r58, 0;
	st.shared.u32 	[%r4], %r58;
	setp.eq.s32 	%p2, %r76, 0;
	@%p2 bra 	$L__BB0_15;
	mul.lo.s32 	%r14, %r76, %r45;
	setp.lt.u32 	%p3, %r76, 8;
	mov.b32 	%r88, 0;
	mov.f32 	%f76, 0f00000000;
	@%p3 bra 	$L__BB0_6;
	and.b32  	%r60, %r76, -8;
	neg.s32 	%r86, %r60;
	mov.f32 	%f76, 0f00000000;
	mov.u32 	%r77, %r14;
	mov.u32 	%r78, %r3;
	mov.u32 	%r79, %r12;
	mov.u32 	%r80, %r11;
	mov.u32 	%r81, %r10;
	mov.u32 	%r82, %r9;
	mov.u32 	%r83, %r8;
	mov.u32 	%r84, %r7;
	mov.u32 	%r85, %r5;
$L__BB0_5:
	.pragma "nounroll";
	and.b32  	%r88, %r76, 2147483640;
	mul.wide.u32 	%rd8, %r77, 4;
	add.s64 	%rd9, %rd1, %rd8;
	ld.global.f32 	%f20, [%rd9];
	mul.wide.u32 	%rd10, %r78, 4;
	add.s64 	%rd11, %rd1, %rd10;
	ld.global.f32 	%f21, [%rd11];
	fma.rn.f32 	%f22, %f20, %f21, %f76;
	ld.global.f32 	%f23, [%rd9+4];
	mul.wide.u32 	%rd12, %r85, 4;
	add.s64 	%rd13, %rd1, %rd12;
	ld.global.f32 	%f24, [%rd13];
	fma.rn.f32 	%f25, %f23, %f24, %f22;
	ld.global.f32 	%f26, [%rd9+8];
	mul.wide.u32 	%rd14, %r84, 4;
	add.s64 	%rd15, %rd1, %rd14;
	ld.global.f32 	%f27, [%rd15];
	fma.rn.f32 	%f28, %f26, %f27, %f25;
	ld.global.f32 	%f29, [%rd9+12];
	mul.wide.u32 	%rd16, %r83, 4;
	add.s64 	%rd17, %rd1, %rd16;
	ld.global.f32 	%f30, [%rd17];
	fma.rn.f32 	%f31, %f29, %f30, %f28;
	ld.global.f32 	%f32, [%rd9+16];
	mul.wide.u32 	%rd18, %r82, 4;
	add.s64 	%rd19, %rd1, %rd18;
	ld.global.f32 	%f33, [%rd19];
	fma.rn.f32 	%f34, %f32, %f33, %f31;
	ld.global.f32 	%f35, [%rd9+20];
	mul.wide.u32 	%rd20, %r81, 4;
	add.s64 	%rd21, %rd1, %rd20;
	ld.global.f32 	%f36, [%rd21];
	fma.rn.f32 	%f37, %f35, %f36, %f34;
	ld.global.f32 	%f38, [%rd9+24];
	mul.wide.u32 	%rd22, %r80, 4;
	add.s64 	%rd23, %rd1, %rd22;
	ld.global.f32 	%f39, [%rd23];
	fma.rn.f32 	%f40, %f38, %f39, %f37;
	ld.global.f32 	%f41, [%rd9+28];
	mul.wide.u32 	%rd24, %r79, 4;
	add.s64 	%rd25, %rd1, %rd24;
	ld.global.f32 	%f42, [%rd25];
	fma.rn.f32 	%f76, %f41, %f42, %f40;
	add.s32 	%r86, %r86, 8;
	add.s32 	%r85, %r85, %r6;
	add.s32 	%r84, %r84, %r6;
	add.s32 	%r83, %r83, %r6;
	add.s32 	%r82, %r82, %r6;
	add.s32 	%r81, %r81, %r6;
	add.s32 	%r80, %r80, %r6;
	add.s32 	%r79, %r79, %r6;
	add.s32 	%r78, %r78, %r6;
	add.s32 	%r77, %r77, 8;
	setp.ne.s32 	%p4, %r86, 0;
	@%p4 bra 	$L__BB0_5;
$L__BB0_6:
	and.b32  	%r61, %r76, 7;
	setp.eq.s32 	%p5, %r61, 0;
	@%p5 bra 	$L__BB0_14;
	cvt.u32.u16 	%r62, %rs10;
	and.b32  	%r38, %r62, 7;
	add.s32 	%r63, %r38, -1;
	setp.lt.u32 	%p6, %r63, 3;
	@%p6 bra 	$L__BB0_9;
	add.s32 	%r64, %r88, %r14;
	mul.wide.u32 	%rd26, %r64, 4;
	add.s64 	%rd27, %rd1, %rd26;
	ld.global.f32 	%f44, [%rd27];
	mad.lo.s32 	%r65, %r88, %r45, %r3;
	mul.wide.u32 	%rd28, %r65, 4;
	add.s64 	%rd29, %rd1, %rd28;
	ld.global.f32 	%f45, [%rd29];
	fma.rn.f32 	%f46, %f44, %f45, %f76;
	cvt.u64.u32 	%rd30, %r14;
	cvt.u64.u32 	%rd31, %r88;
	add.s64 	%rd32, %rd31, %rd30;
	shl.b64 	%rd33, %rd32, 2;
	add.s64 	%rd34, %rd1, %rd33;
	ld.global.f32 	%f47, [%rd34+4];
	add.s32 	%r66, %r65, %r45;
	mul.wide.u32 	%rd35, %r66, 4;
	add.s64 	%rd36, %rd1, %rd35;
	ld.global.f32 	%f48, [%rd36];
	fma.rn.f32 	%f49, %f47, %f48, %f46;
	ld.global.f32 	%f50, [%rd34+8];
	add.s32 	%r67, %r66, %r45;
	mul.wide.u32 	%rd37, %r67, 4;
	add.s64 	%rd38, %rd1, %rd37;
	ld.global.f32 	%f51, [%rd38];
	fma.rn.f32 	%f52, %f50, %f51, %f49;
	ld.global.f32 	%f53, [%rd34+12];
	add.s32 	%r68, %r67, %r45;
	mul.wide.u32 	%rd39, %r68, 4;
	add.s64 	%rd40, %rd1, %rd39;
	ld.global.f32 	%f54, [%rd40];
	fma.rn.f32 	%f76, %f53, %f54, %f52;
	add.s32 	%r88, %r88, 4;
$L__BB0_9:
	and.b32  	%r69, %r38, 3;
	setp.eq.s32 	%p7, %r69, 0;
	@%p7 bra 	$L__BB0_14;
	and.b16  	%rs7, %rs9, 3;
	setp.eq.s16 	%p8, %rs7, 1;
	@%p8 bra 	$L__BB0_12;
	add.s32 	%r70, %r88, %r14;
	mul.wide.u32 	%rd41, %r70, 4;
	add.s64 	%rd42, %rd1, %rd41;
	ld.global.f32 	%f56, [%rd42];
	mad.lo.s32 	%r71, %r88, %r45, %r3;
	mul.wide.u32 	%rd43, %r71, 4;
	add.s64 	%rd44, %rd1, %rd43;
	ld.global.f32 	%f57, [%rd44];
	fma.rn.f32 	%f58, %f56, %f57, %f76;
	cvt.u64.u32 	%rd45, %r14;
	cvt.u64.u32 	%rd46, %r88;
	add.s64 	%rd47, %rd46, %rd45;
	shl.b64 	%rd48, %rd47, 2;
	add.s64 	%rd49, %rd1, %rd48;
	ld.global.f32 	%f59, [%rd49+4];
	add.s32 	%r72, %r71, %r45;
	mul.wide.u32 	%rd50, %r72, 4;
	add.s64 	%rd51, %rd1, %rd50;
	ld.global.f32 	%f60, [%rd51];
	fma.rn.f32 	%f76, %f59, %f60, %f58;
	add.s32 	%r88, %r88, 2;
$L__BB0_12:
	and.b16  	%rs8, %rs9, 1;
	setp.eq.b16 	%p9, %rs8, 1;
	not.pred 	%p10, %p9;
	@%p10 bra 	$L__BB0_14;
	add.s32 	%r73, %r88, %r14;
	mul.wide.u32 	%rd52, %r73, 4;
	add.s64 	%rd53, %rd1, %rd52;
	ld.global.f32 	%f61, [%rd53];
	mad.lo.s32 	%r74, %r88, %r45, %r3;
	mul.wide.u32 	%rd54, %r74, 4;
	add.s64 	%rd55, %rd1, %rd54;
	ld.global.f32 	%f62, [%rd55];
	fma.rn.f32 	%f76, %f61, %f62, %f76;
$L__BB0_14:
	st.shared.f32 	[%r4], %f76;
$L__BB0_15:
	bar.sync 	0;
	setp.eq.s32 	%p11, %r3, %r76;
	mov.f32 	%f77, 0f3F800000;
	@%p11 bra 	$L__BB0_17;
	mad.lo.s32 	%r75, %r76, %r45, %r3;
	mul.wide.u32 	%rd56, %r75, 4;
	add.s64 	%rd57, %rd1, %rd56;
	ld.global.f32 	%f64, [%rd57];
	ld.shared.f32 	%f65, [%r4];
	sub.f32 	%f77, %f64, %f65;
$L__BB0_17:
	ld.param.u64 	%rd63, [_Z23lu_decomposition_kernelPKfPfS1_i_param_1];
	setp.ne.s32 	%p12, %r3, %r76;
	mad.lo.s32 	%r43, %r76, %r45, %r3;
	cvta.to.global.u64 	%rd58, %rd63;
	mul.wide.u32 	%rd59, %r43, 4;
	add.s64 	%rd60, %rd58, %rd59;
	st.global.f32 	[%rd60], %f77;
	mov.f32 	%f78, 0f00000000;
	@%p12 bra 	$L__BB0_19;
	ld.global.f32 	%f67, [%rd2];
	ld.shared.f32 	%f68, [%r4];
	sub.f32 	%f78, %f67, %f68;
$L__BB0_19:
	add.s64 	%rd62, %rd3, %rd59;
	st.global.f32 	[%rd62], %f78;
	add.s32 	%r76, %r76, 1;
	setp.ne.s32 	%p13, %r76, %r45;
	add.s16 	%rs10, %rs10, 1;
	add.s16 	%rs9, %rs9, 1;
	@%p13 bra 	$L__BB0_2;
$L__BB0_20:
	ret;

}
	// .globl	_Z31luDecompositionOptimized_kernelPKfPfS1_i
.visible .entry _Z31luDecompositionOptimized_kernelPKfPfS1_i(
	.param .u64 .ptr .align 1 _Z31luDecompositionOptimized_kernelPKfPfS1_i_param_0,
	.param .u64 .ptr .align 1 _Z31luDecompositionOptimized_kernelPKfPfS1_i_param_1,
	.param .u64 .ptr .align 1 _Z31luDecompositionOptimized_kernelPKfPfS1_i_param_2,
	.param .u32 _Z31luDecompositionOptimized_kernelPKfPfS1_i_param_3
)
{
	.reg .pred 	%p<10>;
	.reg .b32 	%r<76>;
	.reg .b32 	%f<26>;
	.reg .b64 	%rd<13>;
	// demoted variable
	.shared .align 4 .b8 _ZZ31luDecompositionOptimized_kernelPKfPfS1_iE4tile[4096];
	ld.param.u64 	%rd2, [_Z31luDecompositionOptimized_kernelPKfPfS1_i_param_0];
	ld.param.u64 	%rd3, [_Z31luDecompositionOptimized_kernelPKfPfS1_i_param_1];
	ld.param.u64 	%rd4, [_Z31luDecompositionOptimized_kernelPKfPfS1_i_param_2];
	ld.param.u32 	%r28, [_Z31luDecompositionOptimized_kernelPKfPfS1_i_param_3];
	mov.u32 	%r1, %ctaid.x;
	mov.u32 	%r29, %ctaid.y;
	mov.u32 	%r2, %tid.x;
	mov.u32 	%r3, %tid.y;
	shl.b32 	%r4, %r1, 5;
	add.s32 	%r5, %r4, %r2;
	shl.b32 	%r30, %r29, 5;
	add.s32 	%r31, %r30, %r3;
	max.s32 	%r32, %r5, %r31;
	setp.ge.s32 	%p1, %r32, %r28;
	@%p1 bra 	$L__BB1_2;
	cvta.to.global.u64 	%rd5, %rd2;
	mad.lo.s32 	%r33, %r28, %r5, %r31;
	mul.wide.u32 	%rd6, %r33, 4;
	add.s64 	%rd7, %rd5, %rd6;
	ld.global.f32 	%f2, [%rd7];
	shl.b32 	%r34, %r3, 7;
	mov.u32 	%r35, _ZZ31luDecompositionOptimized_kernelPKfPfS1_iE4tile;
	add.s32 	%r36, %r35, %r34;
	shl.b32 	%r37, %r2, 2;
	add.s32 	%r38, %r36, %r37;
	st.shared.f32 	[%r38], %f2;
$L__BB1_2:
	shl.b32 	%r7, %r5, 5;
	add.s32 	%r75, %r7, %r2;
	setp.ge.s32 	%p2, %r75, %r28;
	@%p2 bra 	$L__BB1_14;
	setp.ne.s32 	%p3, %r4, %r7;
	mad.lo.s32 	%r9, %r28, %r5, %r31;
	cvta.to.global.u64 	%rd8, %rd3;
	mul.wide.u32 	%rd9, %r9, 4;
	add.s64 	%rd1, %rd8, %rd9;
	@%p3 bra 	$L__BB1_5;
	mov.b32 	%r39, 1065353216;
	st.global.u32 	[%rd1], %r39;
$L__BB1_5:
	setp.le.u32 	%p4, %r4, %r7;
	@%p4 bra 	$L__BB1_13;
	shl.b32 	%r45, %r5, 7;
	mov.u32 	%r46, _ZZ31luDecompositionOptimized_kernelPKfPfS1_iE4tile;
	add.s32 	%r10, %r46, %r45;
	shl.b32 	%r47, %r75, 2;
	add.s32 	%r48, %r10, %r47;
	ld.shared.f32 	%f4, [%r48];
	shl.b32 	%r49, %r75, 7;
	add.s32 	%r11, %r46, %r49;
	add.s32 	%r50, %r11, %r47;
	ld.shared.f32 	%f5, [%r50];
	div.rn.f32 	%f1, %f4, %f5;
	st.global.f32 	[%rd1], %f1;
	setp.gt.u32 	%p5, %r75, 30;
	@%p5 bra 	$L__BB1_14;
	mul.lo.s32 	%r12, %r2, 33;
	and.b32  	%r13, %r12, 3;
	setp.eq.s32 	%p6, %r13, 3;
	@%p6 bra 	$L__BB1_10;
	mov.b32 	%r71, 0;
	mov.u32 	%r70, %r75;
$L__BB1_9:
	.pragma "nounroll";
	add.s32 	%r75, %r70, 1;
	shl.b32 	%r52, %r70, 2;
	add.s32 	%r53, %r11, %r52;
	ld.shared.f32 	%f6, [%r53+4];
	mul.f32 	%f7, %f1, %f6;
	add.s32 	%r54, %r10, %r52;
	ld.shared.f32 	%f8, [%r54+4];
	sub.f32 	%f9, %f8, %f7;
	st.shared.f32 	[%r54+4], %f9;
	add.s32 	%r71, %r71, 1;
	xor.b32  	%r55, %r13, %r71;
	setp.ne.s32 	%p7, %r55, 3;
	mov.u32 	%r70, %r75;
	@%p7 bra 	$L__BB1_9;
$L__BB1_10:
	shl.b32 	%r56, %r1, 10;
	add.s32 	%r57, %r12, %r56;
	add.s32 	%r58, %r57, -28;
	setp.lt.u32 	%p8, %r58, 3;
	@%p8 bra 	$L__BB1_14;
	shl.b32 	%r59, %r1, 17;
	mad.lo.s32 	%r60, %r2, 4224, %r59;
	shl.b32 	%r61, %r75, 2;
	add.s32 	%r62, %r60, %r61;
	add.s32 	%r64, %r62, %r46;
	add.s32 	%r74, %r64, 8;
	shl.b32 	%r65, %r1, 12;
	shl.b32 	%r66, %r2, 7;
	add.s32 	%r67, %r65, %r66;
	add.s32 	%r68, %r67, %r61;
	add.s32 	%r69, %r68, %r46;
	add.s32 	%r73, %r69, 16;
$L__BB1_12:
	ld.shared.f32 	%f10, [%r74+-4];
	mul.f32 	%f11, %f1, %f10;
	ld.shared.f32 	%f12, [%r73+-12];
	sub.f32 	%f13, %f12, %f11;
	st.shared.f32 	[%r73+-12], %f13;
	ld.shared.f32 	%f14, [%r74];
	mul.f32 	%f15, %f1, %f14;
	ld.shared.f32 	%f16, [%r73+-8];
	sub.f32 	%f17, %f16, %f15;
	st.shared.f32 	[%r73+-8], %f17;
	ld.shared.f32 	%f18, [%r74+4];
	mul.f32 	%f19, %f1, %f18;
	ld.shared.f32 	%f20, [%r73+-4];
	sub.f32 	%f21, %f20, %f19;
	st.shared.f32 	[%r73+-4], %f21;
	add.s32 	%r75, %r75, 4;
	ld.shared.f32 	%f22, [%r74+8];
	mul.f32 	%f23, %f1, %f22;
	ld.shared.f32 	%f24, [%r73];
	sub.f32 	%f25, %f24, %f23;
	st.shared.f32 	[%r73], %f25;
	add.s32 	%r74, %r74, 16;
	add.s32 	%r73, %r73, 16;
	setp.eq.s32 	%p9, %r75, 31;
	@%p9 bra 	$L__BB1_14;
	bra.uni 	$L__BB1_12;
$L__BB1_13:
	shl.b32 	%r40, %r5, 7;
	mov.u32 	%r41, _ZZ31luDecompositionOptimized_kernelPKfPfS1_iE4tile;
	add.s32 	%r42, %r41, %r40;
	shl.b32 	%r43, %r31, 2;
	add.s32 	%r44, %r42, %r43;
	ld.shared.f32 	%f3, [%r44];
	cvta.to.global.u64 	%rd10, %rd4;
	add.s64 	%rd12, %rd10, %rd9;
	st.global.f32 	[%rd12], %f3;
$L__BB1_14:
	ret;

}


// ===== COMPILED SASS (sm_100) =====

	.target	sm_100

	.elftype	@"ET_EXEC"


//--------------------- .note.nv.tkinfo           --------------------------
	.section	.note.nv.tkinfo,"",@"SHT_NOTE"
	.sectionflags	@"SHF_NOTE_NV_TKINFO"
	.tkinfo
        /*0018*/ 	.word	0x00000002
        /*0030*/ 	.string	""
        /*0030*/ 	.string	"ptxas"
        /*0030*/ 	.string	"Cuda compilation tools, release 13.0, V13.0.88"
        /*0030*/ 	.string	"Build cuda_13.0.r13.0/compiler.36424714_0"
        /*0030*/ 	.string	"-arch sm_100 -m 64 "



//--------------------- .note.nv.cuinfo           --------------------------
	.section	.note.nv.cuinfo,"",@"SHT_NOTE"
	.sectionflags	@"SHF_NOTE_NV_CUINFO"
        /*0018*/ 	.short	0x0002
        /*001a*/ 	.short	0x0064
        /*001c*/ 	.short	0x0082
	.zero		2


//--------------------- .nv.info                  --------------------------
	.section	.nv.info,"",@"SHT_CUDA_INFO"
	.align	4


	//----- nvinfo : EIATTR_REGCOUNT
	.align		4
        /*0000*/ 	.byte	0x04, 0x2f
        /*0002*/ 	.short	(.L_1 - .L_0)
	.align		4
.L_0:
        /*0004*/ 	.word	index@(_Z23lu_decomposition_kernelPKfPfS1_i)
        /*0008*/ 	.word	0x00000020


	//----- nvinfo : EIATTR_FRAME_SIZE
	.align		4
.L_1:
        /*000c*/ 	.byte	0x04, 0x11
        /*000e*/ 	.short	(.L_3 - .L_2)
	.align		4
.L_2:
        /*0010*/ 	.word	index@(_Z23lu_decomposition_kernelPKfPfS1_i)
        /*0014*/ 	.word	0x00000000


	//----- nvinfo : EIATTR_REGCOUNT
	.align		4
.L_3:
        /*0018*/ 	.byte	0x04, 0x2f
        /*001a*/ 	.short	(.L_5 - .L_4)
	.align		4
.L_4:
        /*001c*/ 	.word	index@(_Z31luDecompositionOptimized_kernelPKfPfS1_i)
        /*0020*/ 	.word	0x00000018


	//----- nvinfo : EIATTR_FRAME_SIZE
	.align		4
.L_5:
        /*0024*/ 	.byte	0x04, 0x11
        /*0026*/ 	.short	(.L_7 - .L_6)
	.align		4
.L_6:
        /*0028*/ 	.word	index@($__internal_0_$__cuda_sm3x_div_rn_noftz_f32_slowpath)
        /*002c*/ 	.word	0x00000000


	//----- nvinfo : EIATTR_FRAME_SIZE
	.align		4
.L_7:
        /*0030*/ 	.byte	0x04, 0x11
        /*0032*/ 	.short	(.L_9 - .L_8)
	.align		4
.L_8:
        /*0034*/ 	.word	index@(_Z31luDecompositionOptimized_kernelPKfPfS1_i)
        /*0038*/ 	.word	0x00000000


	//----- nvinfo : EIATTR_MIN_STACK_SIZE
	.align		4
.L_9:
        /*003c*/ 	.byte	0x04, 0x12
        /*003e*/ 	.short	(.L_11 - .L_10)
	.align		4
.L_10:
        /*0040*/ 	.word	index@(_Z31luDecompositionOptimized_kernelPKfPfS1_i)
        /*0044*/ 	.word	0x00000000


	//----- nvinfo : EIATTR_MIN_STACK_SIZE
	.align		4
.L_11:
        /*0048*/ 	.byte	0x04, 0x12
        /*004a*/ 	.short	(.L_13 - .L_12)
	.align		4
.L_12:
        /*004c*/ 	.word	index@(_Z23lu_decomposition_kernelPKfPfS1_i)
        /*0050*/ 	.word	0x00000000
.L_13:


//--------------------- .nv.compat                --------------------------
	.section	.nv.compat,"",@"SHT_CUDA_COMPAT_INFO"
	.align	4
        /*0000*/ 	.byte	0x02, 0x09, 0x00, 0x00, 0x02, 0x02, 0x01, 0x00, 0x02, 0x05, 0x05, 0x00, 0x03, 0x07, 0x01, 0x01
        /*0010*/ 	.byte	0x02, 0x03, 0x00, 0x00, 0x02, 0x06, 0x01, 0x00, 0x04, 0x0b, 0x08, 0x00, 0x01, 0x00, 0x00, 0x00
        /*0020*/ 	.byte	0x00, 0x00, 0x00, 0x00


//--------------------- .nv.info._Z31luDecompositionOptimized_kernelPKfPfS1_i --------------------------
	.section	.nv.info._Z31luDecompositionOptimized_kernelPKfPfS1_i,"",@"SHT_CUDA_INFO"
	.sectionflags	@""
	.align	4


	//----- nvinfo : EIATTR_CUDA_API_VERSION
	.align		4
        /*0000*/ 	.byte	0x04, 0x37
        /*0002*/ 	.short	(.L_15 - .L_14)
.L_14:
        /*0004*/ 	.word	0x00000082


	//----- nvinfo : EIATTR_KPARAM_INFO
	.align		4
.L_15:
        /*0008*/ 	.byte	0x04, 0x17
        /*000a*/ 	.short	(.L_17 - .L_16)
.L_16:
        /*000c*/ 	.word	0x00000000
        /*0010*/ 	.short	0x0003
        /*0012*/ 	.short	0x0018
        /*0014*/ 	.byte	0x00, 0xf0, 0x11, 0x00


	//----- nvinfo : EIATTR_KPARAM_INFO
	.align		4
.L_17:
        /*0018*/ 	.byte	0x04, 0x17
        /*001a*/ 	.short	(.L_19 - .L_18)
.L_18:
        /*001c*/ 	.word	0x00000000
        /*0020*/ 	.short	0x0002
        /*0022*/ 	.short	0x0010
        /*0024*/ 	.byte	0x00, 0xf5, 0x21, 0x00


	//----- nvinfo : EIATTR_KPARAM_INFO
	.align		4
.L_19:
        /*0028*/ 	.byte	0x04, 0x17
        /*002a*/ 	.short	(.L_21 - .L_20)
.L_20:
        /*002c*/ 	.word	0x00000000
        /*0030*/ 	.short	0x0001
        /*0032*/ 	.short	0x0008
        /*0034*/ 	.byte	0x00, 0xf5, 0x21, 0x00


	//----- nvinfo : EIATTR_KPARAM_INFO
	.align		4
.L_21:
        /*0038*/ 	.byte	0x04, 0x17
        /*003a*/ 	.short	(.L_23 - .L_22)
.L_22:
        /*003c*/ 	.word	0x00000000
        /*0040*/ 	.short	0x0000
        /*0042*/ 	.short	0x0000
        /*0044*/ 	.byte	0x00, 0xf5, 0x21, 0x00


	//----- nvinfo : EIATTR_SPARSE_MMA_MASK
	.align		4
.L_23:
        /*0048*/ 	.byte	0x03, 0x50
        /*004a*/ 	.short	0x0000


	//----- nvinfo : EIATTR_MAXREG_COUNT
	.align		4
        /*004c*/ 	.byte	0x03, 0x1b
        /*004e*/ 	.short	0x00ff


	//----- nvinfo : EIATTR_MERCURY_ISA_VERSION
	.align		4
        /*0050*/ 	.byte	0x03, 0x5f
        /*0052*/ 	.short	0x0101


	//----- nvinfo : EIATTR_VRC_CTA_INIT_COUNT
	.align		4
        /*0054*/ 	.byte	0x02, 0x4a
	.zero		1
	.zero		1


	//----- nvinfo : EIATTR_EXIT_INSTR_OFFSETS
	.align		4
        /*0058*/ 	.byte	0x04, 0x1c
        /*005a*/ 	.short	(.L_25 - .L_24)


	//   ....[0]....
.L_24:
        /*005c*/ 	.word	0x000001c0


	//   ....[1]....
        /*0060*/ 	.word	0x000003e0


	//   ....[2]....
        /*0064*/ 	.word	0x00000560


	//   ....[3]....
        /*0068*/ 	.word	0x00000710


	//   ....[4]....
        /*006c*/ 	.word	0x000007e0


	//----- nvinfo : EIATTR_CRS_STACK_SIZE
	.align		4
.L_25:
        /*0070*/ 	.byte	0x04, 0x1e
        /*0072*/ 	.short	(.L_27 - .L_26)
.L_26:
        /*0074*/ 	.word	0x00000000


	//----- nvinfo : EIATTR_CBANK_PARAM_SIZE
	.align		4
.L_27:
        /*0078*/ 	.byte	0x03, 0x19
        /*007a*/ 	.short	0x001c


	//----- nvinfo : EIATTR_PARAM_CBANK
	.align		4
        /*007c*/ 	.byte	0x04, 0x0a
        /*007e*/ 	.short	(.L_29 - .L_28)
	.align		4
.L_28:
        /*0080*/ 	.word	index@(.nv.constant0._Z31luDecompositionOptimized_kernelPKfPfS1_i)
        /*0084*/ 	.short	0x0380
        /*0086*/ 	.short	0x001c


	//----- nvinfo : EIATTR_SW_WAR
	.align		4
.L_29:
        /*0088*/ 	.byte	0x04, 0x36
        /*008a*/ 	.short	(.L_31 - .L_30)
.L_30:
        /*008c*/ 	.word	0x00000008
.L_31:


//--------------------- .nv.info._Z23lu_decomposition_kernelPKfPfS1_i --------------------------
	.section	.nv.info._Z23lu_decomposition_kernelPKfPfS1_i,"",@"SHT_CUDA_INFO"
	.sectionflags	@""
	.align	4


	//----- nvinfo : EIATTR_CUDA_API_VERSION
	.align		4
        /*0000*/ 	.byte	0x04, 0x37
        /*0002*/ 	.short	(.L_33 - .L_32)
.L_32:
        /*0004*/ 	.word	0x00000082


	//----- nvinfo : EIATTR_KPARAM_INFO
	.align		4
.L_33:
        /*0008*/ 	.byte	0x04, 0x17
        /*000a*/ 	.short	(.L_35 - .L_34)
.L_34:
        /*000c*/ 	.word	0x00000000
        /*0010*/ 	.short	0x0003
        /*0012*/ 	.short	0x0018
        /*0014*/ 	.byte	0x00, 0xf0, 0x11, 0x00


	//----- nvinfo : EIATTR_KPARAM_INFO
	.align		4
.L_35:
        /*0018*/ 	.byte	0x04, 0x17
        /*001a*/ 	.short	(.L_37 - .L_36)
.L_36:
        /*001c*/ 	.word	0x00000000
        /*0020*/ 	.short	0x0002
        /*0022*/ 	.short	0x0010
        /*0024*/ 	.byte	0x00, 0xf5, 0x21, 0x00


	//----- nvinfo : EIATTR_KPARAM_INFO
	.align		4
.L_37:
        /*0028*/ 	.byte	0x04, 0x17
        /*002a*/ 	.short	(.L_39 - .L_38)
.L_38:
        /*002c*/ 	.word	0x00000000
        /*0030*/ 	.short	0x0001
        /*0032*/ 	.short	0x0008
        /*0034*/ 	.byte	0x00, 0xf5, 0x21, 0x00


	//----- nvinfo : EIATTR_KPARAM_INFO
	.align		4
.L_39:
        /*0038*/ 	.byte	0x04, 0x17
        /*003a*/ 	.short	(.L_41 - .L_40)
.L_40:
        /*003c*/ 	.word	0x00000000
        /*0040*/ 	.short	0x0000
        /*0042*/ 	.short	0x0000
        /*0044*/ 	.byte	0x00, 0xf5, 0x21, 0x00


	//----- nvinfo : EIATTR_SPARSE_MMA_MASK
	.align		4
.L_41:
        /*0048*/ 	.byte	0x03, 0x50
        /*004a*/ 	.short	0x0000


	//----- nvinfo : EIATTR_MAXREG_COUNT
	.align		4
        /*004c*/ 	.byte	0x03, 0x1b
        /*004e*/ 	.short	0x00ff


	//----- nvinfo : EIATTR_NUM_BARRIERS
	.align		4
        /*0050*/ 	.byte	0x02, 0x4c
        /*0052*/ 	.byte	0x01
	.zero		1


	//----- nvinfo : EIATTR_MERCURY_ISA_VERSION
	.align		4
        /*0054*/ 	.byte	0x03, 0x5f
        /*0056*/ 	.short	0x0101


	//----- nvinfo : EIATTR_VRC_CTA_INIT_COUNT
	.align		4
        /*0058*/ 	.byte	0x02, 0x4a
	.zero		1
	.zero		1


	//----- nvinfo : EIATTR_EXIT_INSTR_OFFSETS
	.align		4
        /*005c*/ 	.byte	0x04, 0x1c
        /*005e*/ 	.short	(.L_43 - .L_42)


	//   ....[0]....
.L_42:
        /*0060*/ 	.word	0x00000040


	//   ....[1]....
        /*0064*/ 	.word	0x00000be0


	//----- nvinfo : EIATTR_CBANK_PARAM_SIZE
	.align		4
.L_43:
        /*0068*/ 	.byte	0x03, 0x19
        /*006a*/ 	.short	0x001c


	//----- nvinfo : EIATTR_PARAM_CBANK
	.align		4
        /*006c*/ 	.byte	0x04, 0x0a
        /*006e*/ 	.short	(.L_45 - .L_44)
	.align		4
.L_44:
        /*0070*/ 	.word	index@(.nv.constant0._Z23lu_decomposition_kernelPKfPfS1_i)
        /*0074*/ 	.short	0x0380
        /*0076*/ 	.short	0x001c


	//----- nvinfo : EIATTR_SW_WAR
	.align		4
.L_45:
        /*0078*/ 	.byte	0x04, 0x36
        /*007a*/ 	.short	(.L_47 - .L_46)
.L_46:
        /*007c*/ 	.word	0x00000008
.L_47:


//--------------------- .nv.callgraph             --------------------------
	.section	.nv.callgraph,"",@"SHT_CUDA_CALLGRAPH"
	.align	4
	.sectionentsize	8
	.align		4
        /*0000*/ 	.word	0x00000000
	.align		4
        /*0004*/ 	.word	0xffffffff
	.align		4
        /*0008*/ 	.word	0x00000000
	.align		4
        /*000c*/ 	.word	0xfffffffe
	.align		4
        /*0010*/ 	.word	0x00000000
	.align		4
        /*0014*/ 	.word	0xfffffffd
	.align		4
        /*0018*/ 	.word	0x00000000
	.align		4
        /*001c*/ 	.word	0xfffffffc


//--------------------- .text._Z31luDecompositionOptimized_kernelPKfPfS1_i --------------------------
	.section	.text._Z31luDecompositionOptimized_kernelPKfPfS1_i,"ax",@progbits
	.align	128
        .global         _Z31luDecompositionOptimized_kernelPKfPfS1_i
        .type           _Z31luDecompositionOptimized_kernelPKfPfS1_i,@function
        .size           _Z31luDecompositionOptimized_kernelPKfPfS1_i,(.L_x_28 - _Z31luDecompositionOptimized_kernelPKfPfS1_i)
        .other          _Z31luDecompositionOptimized_kernelPKfPfS1_i,@"STO_CUDA_ENTRY STV_DEFAULT"
_Z31luDecompositionOptimized_kernelPKfPfS1_i:
.text._Z31luDecompositionOptimized_kernelPKfPfS1_i:
[----:B------:R-:W-:Y:S01]  /*0000*/  LDC R1, c[0x0][0x37c] ;  /* 0x0000df00ff017b82 */ /* 0x000fe20000000800 */
[----:B------:R-:W0:Y:S01]  /*0010*/  S2R R2, SR_CTAID.X ;  /* 0x0000000000027919 */ /* 0x000e220000002500 */
[----:B------:R-:W1:Y:S01]  /*0020*/  LDCU UR8, c[0x0][0x398] ;  /* 0x00007300ff0877ac */ /* 0x000e620008000800 */
[----:B------:R-:W-:Y:S01]  /*0030*/  BSSY.RECONVERGENT B0, `(.L_x_0) ;  /* 0x0000018000007945 */ /* 0x000fe20003800200 */
[----:B------:R-:W2:Y:S01]  /*0040*/  S2R R7, SR_TID.X ;  /* 0x0000000000077919 */ /* 0x000ea20000002100 */
[----:B------:R-:W3:Y:S01]  /*0050*/  LDCU.64 UR6, c[0x0][0x358] ;  /* 0x00006b00ff0677ac */ /* 0x000ee20008000a00 */
[----:B------:R-:W4:Y:S01]  /*0060*/  S2R R6, SR_CTAID.Y ;  /* 0x0000000000067919 */ /* 0x000f220000002600 */
[----:B------:R-:W4:Y:S01]  /*0070*/  S2R R13, SR_TID.Y ;  /* 0x00000000000d7919 */ /* 0x000f220000002200 */
[----:B0-----:R-:W-:-:S04]  /*0080*/  IMAD.SHL.U32 R0, R2, 0x20, RZ ;  /* 0x0000002002007824 */ /* 0x001fc800078e00ff */
[----:B--2---:R-:W-:-:S04]  /*0090*/  IMAD.IADD R9, R0, 0x1, R7 ;  /* 0x0000000100097824 */ /* 0x004fc800078e0207 */
[----:B------:R-:W-:Y:S02]  /*00a0*/  IMAD.SHL.U32 R11, R9, 0x20, RZ ;  /* 0x00000020090b7824 */ /* 0x000fe400078e00ff */
[----:B----4-:R-:W-:Y:S02]  /*00b0*/  IMAD R6, R6, 0x20, R13 ;  /* 0x0000002006067824 */ /* 0x010fe400078e020d */
[----:B------:R-:W-:-:S03]  /*00c0*/  IMAD.IADD R10, R11, 0x1, R7 ;  /* 0x000000010b0a7824 */ /* 0x000fc600078e0207 */
[----:B------:R-:W-:Y:S02]  /*00d0*/  VIMNMX R3, PT, PT, R9, R6, !PT ;  /* 0x0000000609037248 */ /* 0x000fe40007fe0100 */
[----:B-1----:R-:W-:Y:S02]  /*00e0*/  ISETP.GE.AND P1, PT, R10, UR8, PT ;  /* 0x000000080a007c0c */ /* 0x002fe4000bf26270 */
[----:B------:R-:W-:-:S13]  /*00f0*/  ISETP.GE.AND P0, PT, R3, UR8, PT ;  /* 0x0000000803007c0c */ /* 0x000fda000bf06270 */
[----:B---3--:R-:W-:Y:S05]  /*0100*/  @P0 BRA `(.L_x_1) ;  /* 0x0000000000280947 */ /* 0x008fea0003800000 */
[----:B------:R-:W0:Y:S01]  /*0110*/  LDC.64 R4, c[0x0][0x380] ;  /* 0x0000e000ff047b82 */ /* 0x000e220000000a00 */
[----:B------:R-:W-:-:S04]  /*0120*/  IMAD R3, R9, UR8, R6 ;  /* 0x0000000809037c24 */ /* 0x000fc8000f8e0206 */
[----:B0-----:R-:W-:-:S06]  /*0130*/  IMAD.WIDE.U32 R4, R3, 0x4, R4 ;  /* 0x0000000403047825 */ /* 0x001fcc00078e0004 */
[----:B------:R-:W2:Y:S01]  /*0140*/  LDG.E R4, desc[UR6][R4.64] ;  /* 0x0000000604047981 */ /* 0x000ea2000c1e1900 */
[----:B------:R-:W0:Y:S01]  /*0150*/  S2UR UR5, SR_CgaCtaId ;  /* 0x00000000000579c3 */ /* 0x000e220000008800 */
[----:B------:R-:W-:Y:S02]  /*0160*/  UMOV UR4, 0x400 ;  /* 0x0000040000047882 */ /* 0x000fe40000000000 */
[----:B0-----:R-:W-:-:S06]  /*0170*/  ULEA UR4, UR5, UR4, 0x18 ;  /* 0x0000000405047291 */ /* 0x001fcc000f8ec0ff */
[----:B------:R-:W-:-:S04]  /*0180*/  LEA R8, R13, UR4, 0x7 ;  /* 0x000000040d087c11 */ /* 0x000fc8000f8e38ff */
[----:B------:R-:W-:-:S05]  /*0190*/  LEA R3, R7, R8, 0x2 ;  /* 0x0000000807037211 */ /* 0x000fca00078e10ff */
[----:B--2---:R0:W-:Y:S02]  /*01a0*/  STS [R3], R4 ;  /* 0x0000000403007388 */ /* 0x0041e40000000800 */
.L_x_1:
[----:B------:R-:W-:Y:S05]  /*01b0*/  BSYNC.RECONVERGENT B0 ;  /* 0x0000000000007941 */ /* 0x000fea0003800200 */
.L_x_0:
[----:B------:R-:W-:Y:S05]  /*01c0*/  @P1 EXIT ;  /* 0x000000000000194d */ /* 0x000fea0003800000 */
[----:B0-----:R-:W0:Y:S01]  /*01d0*/  LDC.64 R4, c[0x0][0x388] ;  /* 0x0000e200ff047b82 */ /* 0x001e220000000a00 */
[----:B------:R-:W-:Y:S01]  /*01e0*/  ISETP.NE.AND P0, PT, R0, R11, PT ;  /* 0x0000000b0000720c */ /* 0x000fe20003f05270 */
[----:B------:R-:W-:-:S12]  /*01f0*/  IMAD R13, R9, UR8, R6 ;  /* 0x00000008090d7c24 */ /* 0x000fd8000f8e0206 */
[----:B------:R-:W-:Y:S02]  /*0200*/  @!P0 IMAD.MOV.U32 R3, RZ, RZ, 0x3f800000 ;  /* 0x3f800000ff038424 */ /* 0x000fe400078e00ff */
[----:B0-----:R-:W-:-:S05]  /*0210*/  IMAD.WIDE.U32 R4, R13, 0x4, R4 ;  /* 0x000000040d047825 */ /* 0x001fca00078e0004 */
[----:B------:R0:W-:Y:S01]  /*0220*/  @!P0 STG.E desc[UR6][R4.64], R3 ;  /* 0x0000000304008986 */ /* 0x0001e2000c101906 */
[----:B------:R-:W-:-:S13]  /*0230*/  ISETP.GT.U32.AND P0, PT, R0, R11, PT ;  /* 0x0000000b0000720c */ /* 0x000fda0003f04070 */
[----:B0-----:R-:W-:Y:S05]  /*0240*/  @!P0 BRA `(.L_x_2) ;  /* 0x0000000400408947 */ /* 0x001fea0003800000 */
[----:B------:R-:W0:Y:S01]  /*0250*/  S2R R3, SR_CgaCtaId ;  /* 0x0000000000037919 */ /* 0x000e220000008800 */
[----:B------:R-:W-:Y:S01]  /*0260*/  MOV R8, 0x400 ;  /* 0x0000040000087802 */ /* 0x000fe20000000f00 */
[----:B------:R-:W-:Y:S01]  /*0270*/  IMAD.MOV.U32 R11, RZ, RZ, R10 ;  /* 0x000000ffff0b7224 */ /* 0x000fe200078e000a */
[----:B------:R-:W-:Y:S02]  /*0280*/  BSSY.RECONVERGENT B0, `(.L_x_3) ;  /* 0x0000013000007945 */ /* 0x000fe40003800200 */
[----:B0-----:R-:W-:-:S04]  /*0290*/  LEA R8, R3, R8, 0x18 ;  /* 0x0000000803087211 */ /* 0x001fc800078ec0ff */
[----:B------:R-:W-:Y:S01]  /*02a0*/  LEA R9, R9, R8, 0x7 ;  /* 0x0000000809097211 */ /* 0x000fe200078e38ff */
[----:B------:R-:W-:-:S04]  /*02b0*/  IMAD R6, R11, 0x80, R8 ;  /* 0x000000800b067824 */ /* 0x000fc800078e0208 */
[C---:B------:R-:W-:Y:S02]  /*02c0*/  IMAD R10, R11.reuse, 0x4, R6 ;  /* 0x000000040b0a7824 */ /* 0x040fe400078e0206 */
[----:B------:R-:W-:-:S03]  /*02d0*/  IMAD R0, R11, 0x4, R9 ;  /* 0x000000040b007824 */ /* 0x000fc600078e0209 */
[----:B------:R-:W0:Y:S04]  /*02e0*/  LDS R15, [R10] ;  /* 0x000000000a0f7984 */ /* 0x000e280000000800 */
[----:B------:R-:W1:Y:S01]  /*02f0*/  LDS R0, [R0] ;  /* 0x0000000000007984 */ /* 0x000e620000000800 */
[----:B0-----:R-:W0:Y:S08]  /*0300*/  MUFU.RCP R3, R15 ;  /* 0x0000000f00037308 */ /* 0x001e300000001000 */
[----:B-1----:R-:W1:Y:S01]  /*0310*/  FCHK P0, R0, R15 ;  /* 0x0000000f00007302 */ /* 0x002e620000000000 */
[----:B0-----:R-:W-:-:S04]  /*0320*/  FFMA R12, -R15, R3, 1 ;  /* 0x3f8000000f0c7423 */ /* 0x001fc80000000103 */
[----:B------:R-:W-:-:S04]  /*0330*/  FFMA R3, R3, R12, R3 ;  /* 0x0000000c03037223 */ /* 0x000fc80000000003 */
[----:B------:R-:W-:-:S04]  /*0340*/  FFMA R12, R0, R3, RZ ;  /* 0x00000003000c7223 */ /* 0x000fc800000000ff */
[----:B------:R-:W-:-:S04]  /*0350*/  FFMA R13, -R15, R12, R0 ;  /* 0x0000000c0f0d7223 */ /* 0x000fc80000000100 */
[----:B------:R-:W-:Y:S01]  /*0360*/  FFMA R3, R3, R13, R12 ;  /* 0x0000000d03037223 */ /* 0x000fe2000000000c */
[----:B-1----:R-:W-:Y:S06]  /*0370*/  @!P0 BRA `(.L_x_4) ;  /* 0x00000000000c8947 */ /* 0x002fec0003800000 */
[----:B------:R-:W-:-:S07]  /*0380*/  MOV R10, 0x3a0 ;  /* 0x000003a0000a7802 */ /* 0x000fce0000000f00 */
[----:B------:R-:W-:Y:S05]  /*0390*/  CALL.REL.NOINC `($__internal_0_$__cuda_sm3x_div_rn_noftz_f32_slowpath) ;  /* 0x0000000400147944 */ /* 0x000fea0003c00000 */
[----:B------:R-:W-:-:S07]  /*03a0*/  IMAD.MOV.U32 R3, RZ, RZ, R0 ;  /* 0x000000ffff037224 */ /* 0x000fce00078e0000 */
.L_x_4:
[----:B------:R-:W-:Y:S05]  /*03b0*/  BSYNC.RECONVERGENT B0 ;  /* 0x0000000000007941 */ /* 0x000fea0003800200 */
.L_x_3:
[----:B------:R-:W-:Y:S01]  /*03c0*/  ISETP.GT.U32.AND P0, PT, R11, 0x1e, PT ;  /* 0x0000001e0b00780c */ /* 0x000fe20003f04070 */
[----:B------:R0:W-:-:S12]  /*03d0*/  STG.E desc[UR6][R4.64], R3 ;  /* 0x0000000304007986 */ /* 0x0001d8000c101906 */
[----:B0-----:R-:W-:Y:S05]  /*03e0*/  @P0 EXIT ;  /* 0x000000000000094d */ /* 0x001fea0003800000 */
[----:B------:R-:W-:Y:S01]  /*03f0*/  IMAD R5, R7, 0x21, RZ ;  /* 0x0000002107057824 */ /* 0x000fe200078e02ff */
[----:B------:R-:W-:Y:S04]  /*0400*/  BSSY.RECONVERGENT B0, `(.L_x_5) ;  /* 0x0000012000007945 */ /* 0x000fe80003800200 */
[----:B------:R-:W-:-:S04]  /*0410*/  LOP3.LUT R0, R5, 0x3, RZ, 0xc0, !PT ;  /* 0x0000000305007812 */ /* 0x000fc800078ec0ff */
[----:B------:R-:W-:-:S13]  /*0420*/  ISETP.NE.AND P0, PT, R0, 0x3, PT ;  /* 0x000000030000780c */ /* 0x000fda0003f05270 */
[----:B------:R-:W-:Y:S05]  /*0430*/  @!P0 BRA `(.L_x_6) ;  /* 0x0000000000388947 */ /* 0x000fea0003800000 */
[----:B------:R-:W-:Y:S01]  /*0440*/  BSSY.RECONVERGENT B1, `(.L_x_6) ;  /* 0x000000d000017945 */ /* 0x000fe20003800200 */
[----:B------:R-:W-:-:S07]  /*0450*/  IMAD.MOV.U32 R0, RZ, RZ, RZ ;  /* 0x000000ffff007224 */ /* 0x000fce00078e00ff */
.L_x_7:
[C---:B------:R-:W-:Y:S01]  /*0460*/  IMAD R4, R11.reuse, 0x4, R6 ;  /* 0x000000040b047824 */ /* 0x040fe200078e0206 */
[C---:B0-----:R-:W-:Y:S01]  /*0470*/  LEA R10, R11.reuse, R9, 0x2 ;  /* 0x000000090b0a7211 */ /* 0x041fe200078e10ff */
[----:B------:R-:W-:Y:S02]  /*0480*/  VIADD R0, R0, 0x1 ;  /* 0x0000000100007836 */ /* 0x000fe40000000000 */
[----:B------:R-:W-:Y:S02]  /*0490*/  VIADD R11, R11, 0x1 ;  /* 0x000000010b0b7836 */ /* 0x000fe40000000000 */
[----:B------:R-:W-:Y:S01]  /*04a0*/  LDS R4, [R4+0x4] ;  /* 0x0000040004047984 */ /* 0x000fe20000000800 */
[----:B------:R-:W-:-:S03]  /*04b0*/  LOP3.LUT R12, R0, 0x3, R5, 0x78, !PT ;  /* 0x00000003000c7812 */ /* 0x000fc600078e7805 */
[----:B------:R-:W0:Y:S01]  /*04c0*/  LDS R13, [R10+0x4] ;  /* 0x000004000a0d7984 */ /* 0x000e220000000800 */
[----:B------:R-:W-:Y:S01]  /*04d0*/  ISETP.NE.AND P0, PT, R12, 0x3, PT ;  /* 0x000000030c00780c */ /* 0x000fe20003f05270 */
[----:B0-----:R-:W-:-:S05]  /*04e0*/  FFMA R13, R4, -R3, R13 ;  /* 0x80000003040d7223 */ /* 0x001fca000000000d */
[----:B------:R0:W-:Y:S07]  /*04f0*/  STS [R10+0x4], R13 ;  /* 0x0000040d0a007388 */ /* 0x0001ee0000000800 */
[----:B------:R-:W-:Y:S05]  /*0500*/  @P0 BRA `(.L_x_7) ;  /* 0xfffffffc00d40947 */ /* 0x000fea000383ffff */
[----:B------:R-:W-:Y:S05]  /*0510*/  BSYNC.RECONVERGENT B1 ;  /* 0x0000000000017941 */ /* 0x000fea0003800200 */
.L_x_6:
[----:B------:R-:W-:Y:S05]  /*0520*/  BSYNC.RECONVERGENT B0 ;  /* 0x0000000000007941 */ /* 0x000fea0003800200 */
.L_x_5:
[----:B------:R-:W-:-:S04]  /*0530*/  IMAD R5, R2, 0x400, R5 ;  /* 0x0000040002057824 */ /* 0x000fc800078e0205 */
[----:B------:R-:W-:-:S05]  /*0540*/  VIADD R5, R5, 0xffffffe4 ;  /* 0xffffffe405057836 */ /* 0x000fca0000000000 */
[----:B------:R-:W-:-:S13]  /*0550*/  ISETP.GE.U32.AND P0, PT, R5, 0x3, PT ;  /* 0x000000030500780c */ /* 0x000fda0003f06070 */
[----:B------:R-:W-:Y:S05]  /*0560*/  @!P0 EXIT ;  /* 0x000000000000894d */ /* 0x000fea0003800000 */
[C---:B------:R-:W-:Y:S01]  /*0570*/  SHF.L.U32 R0, R2.reuse, 0x11, RZ ;  /* 0x0000001102007819 */ /* 0x040fe200000006ff */
[----:B------:R-:W-:-:S04]  /*0580*/  IMAD R2, R2, 0x20, R7 ;  /* 0x0000002002027824 */ /* 0x000fc800078e0207 */
[----:B------:R-:W-:Y:S02]  /*0590*/  IMAD R0, R7, 0x1080, R0 ;  /* 0x0000108007007824 */ /* 0x000fe400078e0200 */
[----:B------:R-:W-:Y:S02]  /*05a0*/  IMAD R7, R2, 0x20, R11 ;  /* 0x0000002002077824 */ /* 0x000fe400078e020b */
[----:B------:R-:W-:Y:S02]  /*05b0*/  IMAD R5, R11, 0x4, R0 ;  /* 0x000000040b057824 */ /* 0x000fe400078e0200 */
[----:B------:R-:W-:-:S03]  /*05c0*/  IMAD.U32 R0, R7, 0x4, R8 ;  /* 0x0000000407007824 */ /* 0x000fc600078e0008 */
[----:B------:R-:W-:Y:S02]  /*05d0*/  IADD3 R5, PT, PT, R5, 0x8, R8 ;  /* 0x0000000805057810 */ /* 0x000fe40007ffe008 */
[----:B------:R-:W-:-:S07]  /*05e0*/  IADD3 R0, PT, PT, R0, 0x10, RZ ;  /* 0x0000001000007810 */ /* 0x000fce0007ffe0ff */
.L_x_8:
[----:B------:R-:W-:Y:S01]  /*05f0*/  LDS R2, [R5+-0x4] ;  /* 0xfffffc0005027984 */ /* 0x000fe20000000800 */
[----:B------:R-:W-:-:S03]  /*0600*/  VIADD R11, R11, 0x4 ;  /* 0x000000040b0b7836 */ /* 0x000fc60000000000 */
[----:B------:R-:W1:Y:S02]  /*0610*/  LDS R7, [R0+-0xc] ;  /* 0xfffff40000077984 */ /* 0x000e640000000800 */
[----:B------:R-:W-:Y:S02]  /*0620*/  ISETP.NE.AND P0, PT, R11, 0x1f, PT ;  /* 0x0000001f0b00780c */ /* 0x000fe40003f05270 */
[----:B------:R-:W-:Y:S04]  /*0630*/  LDS R9, [R0+-0x8] ;  /* 0xfffff80000097984 */ /* 0x000fe80000000800 */
[----:B0-----:R-:W-:Y:S04]  /*0640*/  LDS R13, [R0+-0x4] ;  /* 0xfffffc00000d7984 */ /* 0x001fe80000000800 */
[----:B------:R-:W-:Y:S01]  /*0650*/  LDS R15, [R0] ;  /* 0x00000000000f7984 */ /* 0x000fe20000000800 */
[----:B-1----:R-:W-:-:S05]  /*0660*/  FFMA R7, R2, -R3, R7 ;  /* 0x8000000302077223 */ /* 0x002fca0000000007 */
[----:B------:R-:W-:Y:S04]  /*0670*/  STS [R0+-0xc], R7 ;  /* 0xfffff40700007388 */ /* 0x000fe80000000800 */
[----:B------:R-:W0:Y:S02]  /*0680*/  LDS R2, [R5] ;  /* 0x0000000005027984 */ /* 0x000e240000000800 */
[----:B0-----:R-:W-:-:S05]  /*0690*/  FFMA R9, R2, -R3, R9 ;  /* 0x8000000302097223 */ /* 0x001fca0000000009 */
[----:B------:R-:W-:Y:S04]  /*06a0*/  STS [R0+-0x8], R9 ;  /* 0xfffff80900007388 */ /* 0x000fe80000000800 */
[----:B------:R-:W0:Y:S02]  /*06b0*/  LDS R2, [R5+0x4] ;  /* 0x0000040005027984 */ /* 0x000e240000000800 */
[----:B0-----:R-:W-:-:S05]  /*06c0*/  FFMA R13, R2, -R3, R13 ;  /* 0x80000003020d7223 */ /* 0x001fca000000000d */
[----:B------:R-:W-:Y:S04]  /*06d0*/  STS [R0+-0x4], R13 ;  /* 0xfffffc0d00007388 */ /* 0x000fe80000000800 */
[----:B------:R-:W0:Y:S02]  /*06e0*/  LDS R2, [R5+0x8] ;  /* 0x0000080005027984 */ /* 0x000e240000000800 */
[----:B0-----:R-:W-:-:S05]  /*06f0*/  FFMA R15, R2, -R3, R15 ;  /* 0x80000003020f7223 */ /* 0x001fca000000000f */
[----:B------:R0:W-:Y:S01]  /*0700*/  STS [R0], R15 ;  /* 0x0000000f00007388 */ /* 0x0001e20000000800 */
[----:B------:R-:W-:Y:S05]  /*0710*/  @!P0 EXIT ;  /* 0x000000000000894d */ /* 0x000fea0003800000 */
[----:B------:R-:W-:Y:S02]  /*0720*/  VIADD R5, R5, 0x10 ;  /* 0x0000001005057836 */ /* 0x000fe40000000000 */
[----:B0-----:R-:W-:Y:S01]  /*0730*/  VIADD R0, R0, 0x10 ;  /* 0x0000001000007836 */ /* 0x001fe20000000000 */
[----:B------:R-:W-:Y:S06]  /*0740*/  BRA `(.L_x_8) ;  /* 0xfffffffc00a87947 */ /* 0x000fec000383ffff */
.L_x_2:
[----:B------:R-:W0:Y:S01]  /*0750*/  S2UR UR5, SR_CgaCtaId ;  /* 0x00000000000579c3 */ /* 0x000e220000008800 */
[----:B------:R-:W-:-:S07]  /*0760*/  UMOV UR4, 0x400 ;  /* 0x0000040000047882 */ /* 0x000fce0000000000 */
[----:B------:R-:W1:Y:S01]  /*0770*/  LDC.64 R2, c[0x0][0x390] ;  /* 0x0000e400ff027b82 */ /* 0x000e620000000a00 */
[----:B0-----:R-:W-:-:S06]  /*0780*/  ULEA UR4, UR5, UR4, 0x18 ;  /* 0x0000000405047291 */ /* 0x001fcc000f8ec0ff */
[----:B------:R-:W-:Y:S01]  /*0790*/  LEA R9, R9, UR4, 0x7 ;  /* 0x0000000409097c11 */ /* 0x000fe2000f8e38ff */
[----:B-1----:R-:W-:-:S04]  /*07a0*/  IMAD.WIDE.U32 R2, R13, 0x4, R2 ;  /* 0x000000040d027825 */ /* 0x002fc800078e0002 */
[----:B------:R-:W-:-:S05]  /*07b0*/  IMAD R6, R6, 0x4, R9 ;  /* 0x0000000406067824 */ /* 0x000fca00078e0209 */
[----:B------:R-:W0:Y:S04]  /*07c0*/  LDS R5, [R6] ;  /* 0x0000000006057984 */ /* 0x000e280000000800 */
[----:B0-----:R-:W-:Y:S01]  /*07d0*/  STG.E desc[UR6][R2.64], R5 ;  /* 0x0000000502007986 */ /* 0x001fe2000c101906 */
[----:B------:R-:W-:Y:S05]  /*07e0*/  EXIT ;  /* 0x000000000000794d */ /* 0x000fea0003800000 */
        .weak           $__internal_0_$__cuda_sm3x_div_rn_noftz_f32_slowpath
        .type           $__internal_0_$__cuda_sm3x_div_rn_noftz_f32_slowpath,@function
        .size           $__internal_0_$__cuda_sm3x_div_rn_noftz_f32_slowpath,(.L_x_28 - $__internal_0_$__cuda_sm3x_div_rn_noftz_f32_slowpath)
$__internal_0_$__cuda_sm3x_div_rn_noftz_f32_slowpath:
[----:B------:R-:W-:Y:S01]  /*07f0*/  SHF.R.U32.HI R13, RZ, 0x17, R15 ;  /* 0x00000017ff0d7819 */ /* 0x000fe2000001160f */
[----:B------:R-:W-:Y:S01]  /*0800*/  BSSY.RECONVERGENT B1, `(.L_x_9) ;  /* 0x0000064000017945 */ /* 0x000fe20003800200 */
[--C-:B------:R-:W-:Y:S01]  /*0810*/  SHF.R.U32.HI R3, RZ, 0x17, R0.reuse ;  /* 0x00000017ff037819 */ /* 0x100fe20000011600 */
[----:B------:R-:W-:Y:S01]  /*0820*/  IMAD.MOV.U32 R14, RZ, RZ, R0 ;  /* 0x000000ffff0e7224 */ /* 0x000fe200078e0000 */
[----:B------:R-:W-:Y:S02]  /*0830*/  LOP3.LUT R13, R13, 0xff, RZ, 0xc0, !PT ;  /* 0x000000ff0d0d7812 */ /* 0x000fe400078ec0ff */
[----:B------:R-:W-:Y:S02]  /*0840*/  LOP3.LUT R18, R3, 0xff, RZ, 0xc0, !PT ;  /* 0x000000ff03127812 */ /* 0x000fe400078ec0ff */
[----:B------:R-:W-:-:S03]  /*0850*/  IADD3 R17, PT, PT, R13, -0x1, RZ ;  /* 0xffffffff0d117810 */ /* 0x000fc60007ffe0ff */
[----:B------:R-:W-:Y:S01]  /*0860*/  VIADD R16, R18, 0xffffffff ;  /* 0xffffffff12107836 */ /* 0x000fe20000000000 */
[----:B------:R-:W-:-:S04]  /*0870*/  ISETP.GT.U32.AND P0, PT, R17, 0xfd, PT ;  /* 0x000000fd1100780c */ /* 0x000fc80003f04070 */
[----:B------:R-:W-:-:S13]  /*0880*/  ISETP.GT.U32.OR P0, PT, R16, 0xfd, P0 ;  /* 0x000000fd1000780c */ /* 0x000fda0000704470 */
[----:B------:R-:W-:Y:S01]  /*0890*/  @!P0 IMAD.MOV.U32 R12, RZ, RZ, RZ ;  /* 0x000000ffff0c8224 */ /* 0x000fe200078e00ff */
[----:B------:R-:W-:Y:S06]  /*08a0*/  @!P0 BRA `(.L_x_10) ;  /* 0x0000000000608947 */ /* 0x000fec0003800000 */
[----:B------:R-:W-:Y:S01]  /*08b0*/  FSETP.GTU.FTZ.AND P0, PT, |R0|, +INF , PT ;  /* 0x7f8000000000780b */ /* 0x000fe20003f1c200 */
[----:B------:R-:W-:Y:S01]  /*08c0*/  IMAD.MOV.U32 R3, RZ, RZ, R15 ;  /* 0x000000ffff037224 */ /* 0x000fe200078e000f */
[----:B------:R-:W-:-:S04]  /*08d0*/  FSETP.GTU.FTZ.AND P1, PT, |R15|, +INF , PT ;  /* 0x7f8000000f00780b */ /* 0x000fc80003f3c200 */
[----:B------:R-:W-:-:S13]  /*08e0*/  PLOP3.LUT P0, PT, P0, P1, PT, 0xf8, 0x8f ;  /* 0x00000000008f781c */ /* 0x000fda0000703f70 */
[----:B------:R-:W-:Y:S05]  /*08f0*/  @P0 BRA `(.L_x_11) ;  /* 0x00000004004c0947 */ /* 0x000fea0003800000 */
[----:B------:R-:W-:-:S13]  /*0900*/  LOP3.LUT P0, RZ, R15, 0x7fffffff, R14, 0xc8, !PT ;  /* 0x7fffffff0fff7812 */ /* 0x000fda000780c80e */
[----:B------:R-:W-:Y:S05]  /*0910*/  @!P0 BRA `(.L_x_12) ;  /* 0x00000004003c8947 */ /* 0x000fea0003800000 */
[C---:B------:R-:W-:Y:S02]  /*0920*/  FSETP.NEU.FTZ.AND P2, PT, |R0|.reuse, +INF , PT ;  /* 0x7f8000000000780b */ /* 0x040fe40003f5d200 */
[----:B------:R-:W-:Y:S02]  /*0930*/  FSETP.NEU.FTZ.AND P1, PT, |R3|, +INF , PT ;  /* 0x7f8000000300780b */ /* 0x000fe40003f3d200 */
[----:B------:R-:W-:-:S11]  /*0940*/  FSETP.NEU.FTZ.AND P0, PT, |R0|, +INF , PT ;  /* 0x7f8000000000780b */ /* 0x000fd60003f1d200 */
[----:B------:R-:W-:Y:S05]  /*0950*/  @!P1 BRA !P2, `(.L_x_12) ;  /* 0x00000004002c9947 */ /* 0x000fea0005000000 */
[----:B------:R-:W-:-:S04]  /*0960*/  LOP3.LUT P2, RZ, R14, 0x7fffffff, RZ, 0xc0, !PT ;  /* 0x7fffffff0eff7812 */ /* 0x000fc8000784c0ff */
[----:B------:R-:W-:-:S13]  /*0970*/  PLOP3.LUT P1, PT, P1, P2, PT, 0x2f, 0xf2 ;  /* 0x0000000000f2781c */ /* 0x000fda0000f24577 */
[----:B------:R-:W-:Y:S05]  /*0980*/  @P1 BRA `(.L_x_13) ;  /* 0x0000000400181947 */ /* 0x000fea0003800000 */
[----:B------:R-:W-:-:S04]  /*0990*/  LOP3.LUT P1, RZ, R15, 0x7fffffff, RZ, 0xc0, !PT ;  /* 0x7fffffff0fff7812 */ /* 0x000fc8000782c0ff */
[----:B------:R-:W-:-:S13]  /*09a0*/  PLOP3.LUT P0, PT, P0, P1, PT, 0x2f, 0xf2 ;  /* 0x0000000000f2781c */ /* 0x000fda0000702577 */
[----:B------:R-:W-:Y:S05]  /*09b0*/  @P0 BRA `(.L_x_14) ;  /* 0x0000000400000947 */ /* 0x000fea0003800000 */
[----:B------:R-:W-:Y:S02]  /*09c0*/  ISETP.GE.AND P0, PT, R16, RZ, PT ;  /* 0x000000ff1000720c */ /* 0x000fe40003f06270 */
[----:B------:R-:W-:-:S11]  /*09d0*/  ISETP.GE.AND P1, PT, R17, RZ, PT ;  /* 0x000000ff1100720c */ /* 0x000fd60003f26270 */
[----:B------:R-:W-:Y:S01]  /*09e0*/  @P0 MOV R12, RZ ;  /* 0x000000ff000c0202 */ /* 0x000fe20000000f00 */
[----:B------:R-:W-:Y:S02]  /*09f0*/  @!P0 IMAD.MOV.U32 R12, RZ, RZ, -0x40 ;  /* 0xffffffc0ff0c8424 */ /* 0x000fe400078e00ff */
[----:B------:R-:W-:Y:S01]  /*0a00*/  @!P0 FFMA R14, R0, 1.84467440737095516160e+19, RZ ;  /* 0x5f800000000e8823 */ /* 0x000fe200000000ff */
[----:B------:R-:W-:Y:S01]  /*0a10*/  @!P1 FFMA R15, R3, 1.84467440737095516160e+19, RZ ;  /* 0x5f800000030f9823 */ /* 0x000fe200000000ff */
[----:B------:R-:W-:-:S07]  /*0a20*/  @!P1 VIADD R12, R12, 0x40 ;  /* 0x000000400c0c9836 */ /* 0x000fce0000000000 */
.L_x_10:
[----:B------:R-:W-:Y:S01]  /*0a30*/  LEA R0, R13, 0xc0800000, 0x17 ;  /* 0xc08000000d007811 */ /* 0x000fe200078eb8ff */
[----:B------:R-:W-:Y:S01]  /*0a40*/  VIADD R3, R18, 0xffffff81 ;  /* 0xffffff8112037836 */ /* 0x000fe20000000000 */
[----:B------:R-:W-:Y:S03]  /*0a50*/  BSSY.RECONVERGENT B2, `(.L_x_15) ;  /* 0x0000035000027945 */ /* 0x000fe60003800200 */
[----:B------:R-:W-:Y:S01]  /*0a60*/  IMAD.IADD R15, R15, 0x1, -R0 ;  /* 0x000000010f0f7824 */ /* 0x000fe200078e0a00 */
[C---:B------:R-:W-:Y:S01]  /*0a70*/  IADD3 R13, PT, PT, R3.reuse, 0x7f, -R13 ;  /* 0x0000007f030d7810 */ /* 0x040fe20007ffe80d */
[----:B------:R-:W-:Y:S02]  /*0a80*/  IMAD R0, R3, -0x800000, R14 ;  /* 0xff80000003007824 */ /* 0x000fe400078e020e */
[----:B------:R-:W0:Y:S01]  /*0a90*/  MUFU.RCP R16, R15 ;  /* 0x0000000f00107308 */ /* 0x000e220000001000 */
[----:B------:R-:W-:Y:S01]  /*0aa0*/  FADD.FTZ R17, -R15, -RZ ;  /* 0x800000ff0f117221 */ /* 0x000fe20000010100 */
[----:B------:R-:W-:-:S03]  /*0ab0*/  IADD3 R13, PT, PT, R13, R12, RZ ;  /* 0x0000000c0d0d7210 */ /* 0x000fc60007ffe0ff */
[----:B0-----:R-:W-:-:S04]  /*0ac0*/  FFMA R19, R16, R17, 1 ;  /* 0x3f80000010137423 */ /* 0x001fc80000000011 */
[----:B------:R-:W-:-:S04]  /*0ad0*/  FFMA R21, R16, R19, R16 ;  /* 0x0000001310157223 */ /* 0x000fc80000000010 */
[----:B------:R-:W-:-:S04]  /*0ae0*/  FFMA R14, R0, R21, RZ ;  /* 0x00000015000e7223 */ /* 0x000fc800000000ff */
[----:B------:R-:W-:-:S04]  /*0af0*/  FFMA R19, R17, R14, R0 ;  /* 0x0000000e11137223 */ /* 0x000fc80000000000 */
[----:B------:R-:W-:-:S04]  /*0b00*/  FFMA R14, R21, R19, R14 ;  /* 0x00000013150e7223 */ /* 0x000fc8000000000e */
[----:B------:R-:W-:-:S04]  /*0b10*/  FFMA R17, R17, R14, R0 ;  /* 0x0000000e11117223 */ /* 0x000fc80000000000 */
[----:B------:R-:W-:-:S05]  /*0b20*/  FFMA R0, R21, R17, R14 ;  /* 0x0000001115007223 */ /* 0x000fca000000000e */
[----:B------:R-:W-:-:S04]  /*0b30*/  SHF.R.U32.HI R3, RZ, 0x17, R0 ;  /* 0x00000017ff037819 */ /* 0x000fc80000011600 */
[----:B------:R-:W-:-:S05]  /*0b40*/  LOP3.LUT R3, R3, 0xff, RZ, 0xc0, !PT ;  /* 0x000000ff03037812 */ /* 0x000fca00078ec0ff */
[----:B------:R-:W-:-:S04]  /*0b50*/  IMAD.IADD R15, R3, 0x1, R13 ;  /* 0x00000001030f7824 */ /* 0x000fc800078e020d */
[----:B------:R-:W-:-:S05]  /*0b60*/  VIADD R3, R15, 0xffffffff ;  /* 0xffffffff0f037836 */ /* 0x000fca0000000000 */
[----:B------:R-:W-:-:S13]  /*0b70*/  ISETP.GE.U32.AND P0, PT, R3, 0xfe, PT ;  /* 0x000000fe0300780c */ /* 0x000fda0003f06070 */
[----:B------:R-:W-:Y:S05]  /*0b80*/  @!P0 BRA `(.L_x_16) ;  /* 0x0000000000808947 */ /* 0x000fea0003800000 */
[----:B------:R-:W-:-:S13]  /*0b90*/  ISETP.GT.AND P0, PT, R15, 0xfe, PT ;  /* 0x000000fe0f00780c */ /* 0x000fda0003f04270 */
[----:B------:R-:W-:Y:S05]  /*0ba0*/  @P0 BRA `(.L_x_17) ;  /* 0x00000000006c0947 */ /* 0x000fea0003800000 */
[----:B------:R-:W-:-:S13]  /*0bb0*/  ISETP.GE.AND P0, PT, R15, 0x1, PT ;  /* 0x000000010f00780c */ /* 0x000fda0003f06270 */
[----:B------:R-:W-:Y:S05]  /*0bc0*/  @P0 BRA `(.L_x_18) ;  /* 0x0000000000740947 */ /* 0x000fea0003800000 */
[----:B------:R-:W-:Y:S02]  /*0bd0*/  ISETP.GE.AND P0, PT, R15, -0x18, PT ;  /* 0xffffffe80f00780c */ /* 0x000fe40003f06270 */
[----:B------:R-:W-:-:S11]  /*0be0*/  LOP3.LUT R0, R0, 0x80000000, RZ, 0xc0, !PT ;  /* 0x8000000000007812 */ /* 0x000fd600078ec0ff */
[----:B------:R-:W-:Y:S05]  /*0bf0*/  @!P0 BRA `(.L_x_18) ;  /* 0x0000000000688947 */ /* 0x000fea0003800000 */
[CCC-:B------:R-:W-:Y:S01]  /*0c00*/  FFMA.RZ R3, R21.reuse, R17.reuse, R14.reuse ;  /* 0x0000001115037223 */ /* 0x1c0fe2000000c00e */
[-CC-:B------:R-:W-:Y:S01]  /*0c10*/  FFMA.RM R12, R21, R17.reuse, R14.reuse ;  /* 0x00000011150c7223 */ /* 0x180fe2000000400e */
[C---:B------:R-:W-:Y:S02]  /*0c20*/  ISETP.NE.AND P2, PT, R15.reuse, RZ, PT ;  /* 0x000000ff0f00720c */ /* 0x040fe40003f45270 */
[----:B------:R-:W-:Y:S02]  /*0c30*/  ISETP.NE.AND P1, PT, R15, RZ, PT ;  /* 0x000000ff0f00720c */ /* 0x000fe40003f25270 */
[----:B------:R-:W-:Y:S01]  /*0c40*/  LOP3.LUT R13, R3, 0x7fffff, RZ, 0xc0, !PT ;  /* 0x007fffff030d7812 */ /* 0x000fe200078ec0ff */
[----:B------:R-:W-:Y:S01]  /*0c50*/  FFMA.RP R3, R21, R17, R14 ;  /* 0x0000001115037223 */ /* 0x000fe2000000800e */
[----:B------:R-:W-:Y:S02]  /*0c60*/  VIADD R14, R15, 0x20 ;  /* 0x000000200f0e7836 */ /* 0x000fe40000000000 */
[----:B------:R-:W-:Y:S01]  /*0c70*/  LOP3.LUT R13, R13, 0x800000, RZ, 0xfc, !PT ;  /* 0x008000000d0d7812 */ /* 0x000fe200078efcff */
[----:B------:R-:W-:Y:S01]  /*0c80*/  IMAD.MOV R15, RZ, RZ, -R15 ;  /* 0x000000ffff0f7224 */ /* 0x000fe200078e0a0f */
[----:B------:R-:W-:-:S02]  /*0c90*/  FSETP.NEU.FTZ.AND P0, PT, R3, R12, PT ;  /* 0x0000000c0300720b */ /* 0x000fc40003f1d000 */
[----:B------:R-:W-:Y:S02]  /*0ca0*/  SHF.L.U32 R14, R13, R14, RZ ;  /* 0x0000000e0d0e7219 */ /* 0x000fe400000006ff */
[----:B------:R-:W-:Y:S02]  /*0cb0*/  SEL R12, R15, RZ, P2 ;  /* 0x000000ff0f0c7207 */ /* 0x000fe40001000000 */
[----:B------:R-:W-:Y:S02]  /*0cc0*/  ISETP.NE.AND P1, PT, R14, RZ, P1 ;  /* 0x000000ff0e00720c */ /* 0x000fe40000f25270 */
[----:B------:R-:W-:Y:S02]  /*0cd0*/  SHF.R.U32.HI R12, RZ, R12, R13 ;  /* 0x0000000cff0c7219 */ /* 0x000fe4000001160d */
[----:B------:R-:W-:Y:S02]  /*0ce0*/  PLOP3.LUT P0, PT, P0, P1, PT, 0xf8, 0x8f ;  /* 0x00000000008f781c */ /* 0x000fe40000703f70 */
[----:B------:R-:W-:-:S02]  /*0cf0*/  SHF.R.U32.HI R14, RZ, 0x1, R12 ;  /* 0x00000001ff0e7819 */ /* 0x000fc4000001160c */
[----:B------:R-:W-:-:S04]  /*0d00*/  SEL R3, RZ, 0x1, !P0 ;  /* 0x00000001ff037807 */ /* 0x000fc80004000000 */
[----:B------:R-:W-:-:S04]  /*0d10*/  LOP3.LUT R3, R3, 0x1, R14, 0xf8, !PT ;  /* 0x0000000103037812 */ /* 0x000fc800078ef80e */
[----:B------:R-:W-:-:S04]  /*0d20*/  LOP3.LUT R3, R3, R12, RZ, 0xc0, !PT ;  /* 0x0000000c03037212 */ /* 0x000fc800078ec0ff */
[----:B------:R-:W-:-:S04]  /*0d30*/  IADD3 R3, PT, PT, R14, R3, RZ ;  /* 0x000000030e037210 */ /* 0x000fc80007ffe0ff */
[----:B------:R-:W-:Y:S01]  /*0d40*/  LOP3.LUT R0, R3, R0, RZ, 0xfc, !PT ;  /* 0x0000000003007212 */ /* 0x000fe200078efcff */
[----:B------:R-:W-:Y:S06]  /*0d50*/  BRA `(.L_x_18) ;  /* 0x0000000000107947 */ /* 0x000fec0003800000 */
.L_x_17:
[----:B------:R-:W-:-:S04]  /*0d60*/  LOP3.LUT R0, R0, 0x80000000, RZ, 0xc0, !PT ;  /* 0x8000000000007812 */ /* 0x000fc800078ec0ff */
[----:B------:R-:W-:Y:S01]  /*0d70*/  LOP3.LUT R0, R0, 0x7f800000, RZ, 0xfc, !PT ;  /* 0x7f80000000007812 */ /* 0x000fe200078efcff */
[----:B------:R-:W-:Y:S06]  /*0d80*/  BRA `(.L_x_18) ;  /* 0x0000000000047947 */ /* 0x000fec0003800000 */
.L_x_16:
[----:B------:R-:W-:-:S07]  /*0d90*/  IMAD R0, R13, 0x800000, R0 ;  /* 0x008000000d007824 */ /* 0x000fce00078e0200 */
.L_x_18:
[----:B------:R-:W-:Y:S05]  /*0da0*/  BSYNC.RECONVERGENT B2 ;  /* 0x0000000000027941 */ /* 0x000fea0003800200 */
.L_x_15:
[----:B------:R-:W-:Y:S05]  /*0db0*/  BRA `(.L_x_19) ;  /* 0x0000000000207947 */ /* 0x000fea0003800000 */
.L_x_14:
[----:B------:R-:W-:-:S04]  /*0dc0*/  LOP3.LUT R0, R15, 0x80000000, R14, 0x48, !PT ;  /* 0x800000000f007812 */ /* 0x000fc800078e480e */
[----:B------:R-:W-:Y:S01]  /*0dd0*/  LOP3.LUT R0, R0, 0x7f800000, RZ, 0xfc, !PT ;  /* 0x7f80000000007812 */ /* 0x000fe200078efcff */
[----:B------:R-:W-:Y:S06]  /*0de0*/  BRA `(.L_x_19) ;  /* 0x0000000000147947 */ /* 0x000fec0003800000 */
.L_x_13:
[----:B------:R-:W-:Y:S01]  /*0df0*/  LOP3.LUT R0, R15, 0x80000000, R14, 0x48, !PT ;  /* 0x800000000f007812 */ /* 0x000fe200078e480e */
[----:B------:R-:W-:Y:S06]  /*0e00*/  BRA `(.L_x_19) ;  /* 0x00000000000c7947 */ /* 0x000fec0003800000 */
.L_x_12:
[----:B------:R-:W0:Y:S01]  /*0e10*/  MUFU.RSQ R0, -QNAN ;  /* 0xffc0000000007908 */ /* 0x000e220000001400 */
[----:B------:R-:W-:Y:S05]  /*0e20*/  BRA `(.L_x_19) ;  /* 0x0000000000047947 */ /* 0x000fea0003800000 */
.L_x_11:
[----:B------:R-:W-:-:S07]  /*0e30*/  FADD.FTZ R0, R0, R3 ;  /* 0x0000000300007221 */ /* 0x000fce0000010000 */
.L_x_19:
[----:B------:R-:W-:Y:S05]  /*0e40*/  BSYNC.RECONVERGENT B1 ;  /* 0x0000000000017941 */ /* 0x000fea0003800200 */
.L_x_9:
[----:B------:R-:W-:Y:S02]  /*0e50*/  IMAD.MOV.U32 R12, RZ, RZ, R10 ;  /* 0x000000ffff0c7224 */ /* 0x000fe400078e000a */
[----:B------:R-:W-:-:S04]  /*0e60*/  IMAD.MOV.U32 R13, RZ, RZ, 0x0 ;  /* 0x00000000ff0d7424 */ /* 0x000fc800078e00ff */
[----:B0-----:R-:W-:Y:S05]  /*0e70*/  RET.REL.NODEC R12 `(_Z31luDecompositionOptimized_kernelPKfPfS1_i) ;  /* 0xfffffff00c607950 */ /* 0x001fea0003c3ffff */
.L_x_20:
[----:B------:R-:W-:-:S00]  /*0e80*/  BRA `(.L_x_20) ;  /* 0xfffffffc00fc7947 */ /* 0x000fc0000383ffff */
[----:B------:R-:W-:-:S00]  /*0e90*/  NOP ;  /* 0x0000000000007918 */ /* 0x000fc00000000000 */
        /* <DEDUP_REMOVED lines=14> */
.L_x_28:


//--------------------- .text._Z23lu_decomposition_kernelPKfPfS1_i --------------------------
	.section	.text._Z23lu_decomposition_kernelPKfPfS1_i,"ax",@progbits
	.align	128
        .global         _Z23lu_decomposition_kernelPKfPfS1_i
        .type           _Z23lu_decomposition_kernelPKfPfS1_i,@function
        .size           _Z23lu_decomposition_kernelPKfPfS1_i,(.L_x_30 - _Z23lu_decomposition_kernelPKfPfS1_i)
        .other          _Z23lu_decomposition_kernelPKfPfS1_i,@"STO_CUDA_ENTRY STV_DEFAULT"
_Z23lu_decomposition_kernelPKfPfS1_i:
.text._Z23lu_decomposition_kernelPKfPfS1_i:
[----:B------:R-:W-:Y:S08]  /*0000*/  LDC R1, c[0x0][0x37c] ;  /* 0x0000df00ff017b82 */ /* 0x000ff00000000800 */
[----:B------:R-:W0:Y:S08]  /*0010*/  LDC R9, c[0x0][0x398] ;  /* 0x0000e600ff097b82 */ /* 0x000e300000000800 */
[----:B------:R-:W1:Y:S01]  /*0020*/  S2UR UR4, SR_CTAID.Y ;  /* 0x00000000000479c3 */ /* 0x000e620000002600 */
[----:B0-----:R-:W-:-:S13]  /*0030*/  ISETP.GE.AND P0, PT, R9, 0x1, PT ;  /* 0x000000010900780c */ /* 0x001fda0003f06270 */
[----:B-1----:R-:W-:Y:S05]  /*0040*/  @!P0 EXIT ;  /* 0x000000000000894d */ /* 0x002fea0003800000 */
[----:B------:R-:W0:Y:S01]  /*0050*/  S2R R5, SR_TID.Y ;  /* 0x0000000000057919 */ /* 0x000e220000002200 */
[----:B------:R-:W1:Y:S01]  /*0060*/  S2UR UR6, SR_CgaCtaId ;  /* 0x00000000000679c3 */ /* 0x000e620000008800 */
[----:B------:R-:W2:Y:S01]  /*0070*/  LDCU UR5, c[0x0][0x364] ;  /* 0x00006c80ff0577ac */ /* 0x000ea20008000800 */
[----:B------:R-:W-:Y:S01]  /*0080*/  PRMT R4, RZ, 0x7610, R4 ;  /* 0x00007610ff047816 */ /* 0x000fe20000000004 */
[----:B------:R-:W3:Y:S05]  /*0090*/  S2R R7, SR_TID.X ;  /* 0x0000000000077919 */ /* 0x000eea0000002100 */
[----:B------:R-:W4:Y:S01]  /*00a0*/  LDC.64 R12, c[0x0][0x380] ;  /* 0x0000e000ff0c7b82 */ /* 0x000f220000000a00 */
[----:B--2---:R-:W-:-:S03]  /*00b0*/  UIMAD UR4, UR4, UR5, URZ ;  /* 0x00000005040472a4 */ /* 0x004fc6000f8e02ff */
[----:B------:R-:W-:Y:S02]  /*00c0*/  UMOV UR5, 0x400 ;  /* 0x0000040000057882 */ /* 0x000fe40000000000 */
[----:B-1----:R-:W-:Y:S01]  /*00d0*/  ULEA UR5, UR6, UR5, 0x18 ;  /* 0x0000000506057291 */ /* 0x002fe2000f8ec0ff */
[----:B------:R-:W1:Y:S01]  /*00e0*/  LDCU.64 UR6, c[0x0][0x358] ;  /* 0x00006b00ff0677ac */ /* 0x000e620008000a00 */
[----:B0-----:R-:W-:-:S04]  /*00f0*/  IADD3 R0, PT, PT, R5, UR4, RZ ;  /* 0x0000000405007c10 */ /* 0x001fc8000fffe0ff */
[----:B------:R-:W-:Y:S02]  /*0100*/  LEA R2, R5, UR5, 0x7 ;  /* 0x0000000505027c11 */ /* 0x000fe4000f8e38ff */
[----:B------:R-:W-:Y:S01]  /*0110*/  IADD3 R5, PT, PT, R9, UR4, R5 ;  /* 0x0000000409057c10 */ /* 0x000fe2000fffe005 */
[--C-:B------:R-:W-:Y:S01]  /*0120*/  IMAD R3, R0, R9, R0.reuse ;  /* 0x0000000900037224 */ /* 0x100fe200078e0200 */
[----:B---3--:R-:W-:Y:S01]  /*0130*/  LEA R2, R7, R2, 0x2 ;  /* 0x0000000207027211 */ /* 0x008fe200078e10ff */
[----:B------:R-:W-:Y:S01]  /*0140*/  IMAD R6, R9, 0x5, R0 ;  /* 0x0000000509067824 */ /* 0x000fe200078e0200 */
[----:B------:R-:W-:Y:S01]  /*0150*/  UMOV UR4, URZ ;  /* 0x000000ff00047c82 */ /* 0x000fe20008000000 */
[----:B----4-:R-:W-:Y:S01]  /*0160*/  IMAD.WIDE.U32 R12, R3, 0x4, R12 ;  /* 0x00000004030c7825 */ /* 0x010fe200078e000c */
[----:B------:R-:W-:-:S03]  /*0170*/  PRMT R3, RZ, 0x7610, R3 ;  /* 0x00007610ff037816 */ /* 0x000fc60000000003 */
[C-C-:B------:R-:W-:Y:S02]  /*0180*/  IMAD R7, R9.reuse, 0x6, R0.reuse ;  /* 0x0000000609077824 */ /* 0x140fe400078e0200 */
[----:B-1----:R-:W-:-:S07]  /*0190*/  IMAD R8, R9, 0x7, R0 ;  /* 0x0000000709087824 */ /* 0x002fce00078e0200 */
.L_x_26:
[----:B------:R0:W-:Y:S01]  /*01a0*/  STS [R2], RZ ;  /* 0x000000ff02007388 */ /* 0x0001e20000000800 */
[----:B------:R-:W-:-:S09]  /*01b0*/  UISETP.NE.AND UP0, UPT, UR4, URZ, UPT ;  /* 0x000000ff0400728c */ /* 0x000fd2000bf05270 */
[----:B0-2---:R-:W-:Y:S05]  /*01c0*/  BRA.U !UP0, `(.L_x_21) ;  /* 0x00000009081c7547 */ /* 0x005fea000b800000 */
[----:B------:R-:W0:Y:S01]  /*01d0*/  LDC R9, c[0x0][0x398] ;  /* 0x0000e600ff097b82 */ /* 0x000e220000000800 */
[----:B------:R-:W-:Y:S01]  /*01e0*/  UISETP.GE.U32.AND UP0, UPT, UR4, 0x8, UPT ;  /* 0x000000080400788c */ /* 0x000fe2000bf06070 */
[----:B------:R-:W-:Y:S01]  /*01f0*/  CS2R R18, SRZ ;  /* 0x0000000000127805 */ /* 0x000fe2000001ff00 */
[----:B0-----:R-:W-:-:S07]  /*0200*/  IMAD R10, R9, UR4, RZ ;  /* 0x00000004090a7c24 */ /* 0x001fce000f8e02ff */
[----:B------:R-:W-:Y:S05]  /*0210*/  BRA.U !UP0, `(.L_x_22) ;  /* 0x0000000108f07547 */ /* 0x000fea000b800000 */
[----:B------:R-:W0:Y:S01]  /*0220*/  LDC R15, c[0x0][0x398] ;  /* 0x0000e600ff0f7b82 */ /* 0x000e220000000800 */
[----:B------:R-:W-:Y:S01]  /*0230*/  HFMA2 R19, -RZ, RZ, 0, 0 ;  /* 0x00000000ff137431 */ /* 0x000fe200000001ff */
[----:B------:R-:W-:Y:S01]  /*0240*/  ULOP3.LUT UR5, UR4, 0xfffffff8, URZ, 0xc0, !UPT ;  /* 0xfffffff804057892 */ /* 0x000fe2000f8ec0ff */
[----:B------:R-:W-:Y:S02]  /*0250*/  MOV R22, R0 ;  /* 0x0000000000167202 */ /* 0x000fe40000000f00 */
[----:B------:R-:W-:Y:S01]  /*0260*/  MOV R24, R8 ;  /* 0x0000000800187202 */ /* 0x000fe20000000f00 */
[----:B------:R-:W-:Y:S01]  /*0270*/  UIADD3 UR5, UPT, UPT, -UR5, URZ, URZ ;  /* 0x000000ff05057290 */ /* 0x000fe2000fffe1ff */
[----:B------:R-:W-:Y:S02]  /*0280*/  MOV R25, R7 ;  /* 0x0000000700197202 */ /* 0x000fe40000000f00 */
[----:B------:R-:W-:Y:S02]  /*0290*/  MOV R27, R6 ;  /* 0x00000006001b7202 */ /* 0x000fe40000000f00 */
[----:B------:R-:W-:-:S02]  /*02a0*/  MOV R11, R5 ;  /* 0x00000005000b7202 */ /* 0x000fc40000000f00 */
[CC--:B0-----:R-:W-:Y:S01]  /*02b0*/  LEA R28, R15.reuse, R0.reuse, 0x2 ;  /* 0x000000000f1c7211 */ /* 0x0c1fe200078e10ff */
[C---:B------:R-:W-:Y:S01]  /*02c0*/  IMAD R23, R15.reuse, 0x3, R0 ;  /* 0x000000030f177824 */ /* 0x040fe200078e0200 */
[----:B------:R-:W-:-:S07]  /*02d0*/  LEA R26, R15, R0, 0x1 ;  /* 0x000000000f1a7211 */ /* 0x000fce00078e08ff */
.L_x_23:
[----:B------:R-:W0:Y:S02]  /*02e0*/  LDC.64 R14, c[0x0][0x380] ;  /* 0x0000e000ff0e7b82 */ /* 0x000e240000000a00 */
[----:B0-----:R-:W-:-:S04]  /*02f0*/  IMAD.WIDE.U32 R20, R22, 0x4, R14 ;  /* 0x0000000416147825 */ /* 0x001fc800078e000e */
[----:B------:R-:W-:Y:S02]  /*0300*/  IMAD.WIDE.U32 R16, R10, 0x4, R14 ;  /* 0x000000040a107825 */ /* 0x000fe400078e000e */
[----:B------:R-:W2:Y:S04]  /*0310*/  LDG.E R20, desc[UR6][R20.64] ;  /* 0x0000000614147981 */ /* 0x000ea8000c1e1900 */
[----:B------:R-:W2:Y:S02]  /*0320*/  LDG.E R18, desc[UR6][R16.64] ;  /* 0x0000000610127981 */ /* 0x000ea4000c1e1900 */
[----:B--2---:R-:W-:Y:S01]  /*0330*/  FFMA R29, R18, R20, R19 ;  /* 0x00000014121d7223 */ /* 0x004fe20000000013 */
[----:B------:R-:W-:Y:S01]  /*0340*/  IMAD.WIDE.U32 R18, R11, 0x4, R14 ;  /* 0x000000040b127825 */ /* 0x000fe200078e000e */
[----:B------:R-:W2:Y:S05]  /*0350*/  LDG.E R20, desc[UR6][R16.64+0x8] ;  /* 0x0000080610147981 */ /* 0x000eaa000c1e1900 */
[----:B------:R-:W3:Y:S04]  /*0360*/  LDG.E R19, desc[UR6][R18.64] ;  /* 0x0000000612137981 */ /* 0x000ee8000c1e1900 */
[----:B------:R-:W3:Y:S02]  /*0370*/  LDG.E R18, desc[UR6][R16.64+0x4] ;  /* 0x0000040610127981 */ /* 0x000ee4000c1e1900 */
[----:B---3--:R-:W-:Y:S01]  /*0380*/  FFMA R29, R18, R19, R29 ;  /* 0x00000013121d7223 */ /* 0x008fe2000000001d */
[----:B------:R-:W-:-:S06]  /*0390*/  IMAD.WIDE.U32 R18, R26, 0x4, R14 ;  /* 0x000000041a127825 */ /* 0x000fcc00078e000e */
[----:B------:R-:W2:Y:S02]  /*03a0*/  LDG.E R18, desc[UR6][R18.64] ;  /* 0x0000000612127981 */ /* 0x000ea4000c1e1900 */
[----:B--2---:R-:W-:Y:S01]  /*03b0*/  FFMA R29, R20, R18, R29 ;  /* 0x00000012141d7223 */ /* 0x004fe2000000001d */
[----:B------:R-:W-:-:S06]  /*03c0*/  IMAD.WIDE.U32 R20, R23, 0x4, R14 ;  /* 0x0000000417147825 */ /* 0x000fcc00078e000e */
[----:B------:R-:W2:Y:S04]  /*03d0*/  LDG.E R21, desc[UR6][R20.64] ;  /* 0x0000000614157981 */ /* 0x000ea8000c1e1900 */
[----:B------:R-:W2:Y:S01]  /*03e0*/  LDG.E R20, desc[UR6][R16.64+0xc] ;  /* 0x00000c0610147981 */ /* 0x000ea2000c1e1900 */
[----:B------:R-:W-:-:S06]  /*03f0*/  IMAD.WIDE.U32 R18, R28, 0x4, R14 ;  /* 0x000000041c127825 */ /* 0x000fcc00078e000e */
[----:B------:R-:W3:Y:S01]  /*0400*/  LDG.E R18, desc[UR6][R18.64] ;  /* 0x0000000612127981 */ /* 0x000ee2000c1e1900 */
[----:B--2---:R-:W-:-:S03]  /*0410*/  FFMA R29, R20, R21, R29 ;  /* 0x00000015141d7223 */ /* 0x004fc6000000001d */
[----:B------:R-:W3:Y:S02]  /*0420*/  LDG.E R20, desc[UR6][R16.64+0x10] ;  /* 0x0000100610147981 */ /* 0x000ee4000c1e1900 */
[----:B---3--:R-:W-:Y:S01]  /*0430*/  FFMA R29, R20, R18, R29 ;  /* 0x00000012141d7223 */ /* 0x008fe2000000001d */
[----:B------:R-:W-:Y:S01]  /*0440*/  IMAD.WIDE.U32 R18, R27, 0x4, R14 ;  /* 0x000000041b127825 */ /* 0x000fe200078e000e */
[----:B------:R-:W2:Y:S05]  /*0450*/  LDG.E R20, desc[UR6][R16.64+0x14] ;  /* 0x0000140610147981 */ /* 0x000eaa000c1e1900 */
[----:B------:R-:W2:Y:S01]  /*0460*/  LDG.E R18, desc[UR6][R18.64] ;  /* 0x0000000612127981 */ /* 0x000ea2000c1e1900 */
[----:B------:R-:W-:Y:S01]  /*0470*/  UIADD3 UR5, UPT, UPT, UR5, 0x8, URZ ;  /* 0x0000000805057890 */ /* 0x000fe2000fffe0ff */
[----:B--2---:R-:W-:Y:S01]  /*0480*/  FFMA R29, R20, R18, R29 ;  /* 0x00000012141d7223 */ /* 0x004fe2000000001d */
[--C-:B------:R-:W-:Y:S01]  /*0490*/  IMAD.WIDE.U32 R20, R25, 0x4, R14.reuse ;  /* 0x0000000419147825 */ /* 0x100fe200078e000e */
[----:B------:R-:W2:Y:S03]  /*04a0*/  LDG.E R18, desc[UR6][R16.64+0x1c] ;  /* 0x00001c0610127981 */ /* 0x000ea6000c1e1900 */
[----:B------:R-:W-:-:S02]  /*04b0*/  IMAD.WIDE.U32 R14, R24, 0x4, R14 ;  /* 0x00000004180e7825 */ /* 0x000fc400078e000e */
[----:B------:R-:W3:Y:S04]  /*04c0*/  LDG.E R20, desc[UR6][R20.64] ;  /* 0x0000000614147981 */ /* 0x000ee8000c1e1900 */
[----:B------:R-:W2:Y:S04]  /*04d0*/  LDG.E R15, desc[UR6][R14.64] ;  /* 0x000000060e0f7981 */ /* 0x000ea8000c1e1900 */
[----:B------:R-:W3:Y:S01]  /*04e0*/  LDG.E R14, desc[UR6][R16.64+0x18] ;  /* 0x00001806100e7981 */ /* 0x000ee2000c1e1900 */
[----:B------:R-:W-:Y:S01]  /*04f0*/  UISETP.NE.AND UP0, UPT, UR5, URZ, UPT ;  /* 0x000000ff0500728c */ /* 0x000fe2000bf05270 */
[C---:B------:R-:W-:Y:S01]  /*0500*/  LEA R22, R9.reuse, R22, 0x3 ;  /* 0x0000001609167211 */ /* 0x040fe200078e18ff */
[----:B------:R-:W-:Y:S01]  /*0510*/  VIADD R10, R10, 0x8 ;  /* 0x000000080a0a7836 */ /* 0x000fe20000000000 */
[----:B------:R-:W-:-:S02]  /*0520*/  LEA R11, R9, R11, 0x3 ;  /* 0x0000000b090b7211 */ /* 0x000fc400078e18ff */
[C---:B------:R-:W-:Y:S02]  /*0530*/  LEA R26, R9.reuse, R26, 0x3 ;  /* 0x0000001a091a7211 */ /* 0x040fe400078e18ff */
[C---:B------:R-:W-:Y:S02]  /*0540*/  LEA R23, R9.reuse, R23, 0x3 ;  /* 0x0000001709177211 */ /* 0x040fe400078e18ff */
[C---:B------:R-:W-:Y:S02]  /*0550*/  LEA R28, R9.reuse, R28, 0x3 ;  /* 0x0000001c091c7211 */ /* 0x040fe400078e18ff */
[C---:B------:R-:W-:Y:S02]  /*0560*/  LEA R27, R9.reuse, R27, 0x3 ;  /* 0x0000001b091b7211 */ /* 0x040fe400078e18ff */
[C---:B------:R-:W-:Y:S02]  /*0570*/  LEA R25, R9.reuse, R25, 0x3 ;  /* 0x0000001909197211 */ /* 0x040fe400078e18ff */
[----:B------:R-:W-:Y:S01]  /*0580*/  LEA R24, R9, R24, 0x3 ;  /* 0x0000001809187211 */ /* 0x000fe200078e18ff */
[----:B---3--:R-:W-:-:S04]  /*0590*/  FFMA R29, R14, R20, R29 ;  /* 0x000000140e1d7223 */ /* 0x008fc8000000001d */
[----:B--2---:R-:W-:Y:S01]  /*05a0*/  FFMA R19, R18, R15, R29 ;  /* 0x0000000f12137223 */ /* 0x004fe2000000001d */
[----:B------:R-:W-:Y:S06]  /*05b0*/  BRA.U UP0, `(.L_x_23) ;  /* 0xfffffffd00487547 */ /* 0x000fec000b83ffff */
[----:B------:R-:W-:-:S06]  /*05c0*/  ULOP3.LUT UR5, UR4, 0x7ffffff8, URZ, 0xc0, !UPT ;  /* 0x7ffffff804057892 */ /* 0x000fcc000f8ec0ff */
[----:B------:R-:W-:-:S07]  /*05d0*/  IMAD.U32 R18, RZ, RZ, UR5 ;  /* 0x00000005ff127e24 */ /* 0x000fce000f8e00ff */
.L_x_22:
[----:B------:R-:W-:-:S09]  /*05e0*/  ULOP3.LUT UP0, URZ, UR4, 0x7, URZ, 0xc0, !UPT ;  /* 0x0000000704ff7892 */ /* 0x000fd2000f80c0ff */
[----:B------:R-:W-:Y:S05]  /*05f0*/  BRA.U !UP0, `(.L_x_24) ;  /* 0x00000005080c7547 */ /* 0x000fea000b800000 */
[----:B------:R-:W-:Y:S01]  /*0600*/  LOP3.LUT R11, R4, 0x7, RZ, 0xc0, !PT ;  /* 0x00000007040b7812 */ /* 0x000fe200078ec0ff */
[----:B------:R-:W-:-:S03]  /*0610*/  IMAD R25, R9, UR4, RZ ;  /* 0x0000000409197c24 */ /* 0x000fc6000f8e02ff */
[C---:B------:R-:W-:Y:S02]  /*0620*/  IADD3 R10, PT, PT, R11.reuse, -0x1, RZ ;  /* 0xffffffff0b0a7810 */ /* 0x040fe40007ffe0ff */
[----:B------:R-:W-:Y:S02]  /*0630*/  LOP3.LUT P0, RZ, R11, 0x3, RZ, 0xc0, !PT ;  /* 0x000000030bff7812 */ /* 0x000fe4000780c0ff */
[----:B------:R-:W-:-:S13]  /*0640*/  ISETP.GE.U32.AND P1, PT, R10, 0x3, PT ;  /* 0x000000030a00780c */ /* 0x000fda0003f26070 */
[----:B------:R-:W-:Y:S05]  /*0650*/  @!P1 BRA `(.L_x_25) ;  /* 0x0000000000749947 */ /* 0x000fea0003800000 */
[----:B------:R-:W0:Y:S01]  /*0660*/  LDC.64 R10, c[0x0][0x380] ;  /* 0x0000e000ff0a7b82 */ /* 0x000e220000000a00 */
[CC--:B------:R-:W-:Y:S01]  /*0670*/  IADD3 R20, P1, PT, R25.reuse, R18.reuse, RZ ;  /* 0x0000001219147210 */ /* 0x0c0fe20007f3e0ff */
[-C--:B------:R-:W-:Y:S01]  /*0680*/  IMAD R22, R18, R9.reuse, R0 ;  /* 0x0000000912167224 */ /* 0x080fe200078e0200 */
[----:B------:R-:W-:Y:S02]  /*0690*/  IADD3 R17, PT, PT, R25, R18, RZ ;  /* 0x0000001219117210 */ /* 0x000fe40007ffe0ff */
[----:B------:R-:W-:Y:S02]  /*06a0*/  IADD3.X R21, PT, PT, RZ, RZ, RZ, P1, !PT ;  /* 0x000000ffff157210 */ /* 0x000fe40000ffe4ff */
[----:B------:R-:W-:Y:S01]  /*06b0*/  IADD3 R24, PT, PT, R22, R9, RZ ;  /* 0x0000000916187210 */ /* 0x000fe20007ffe0ff */
[----:B------:R-:W1:Y:S01]  /*06c0*/  LDC.64 R14, c[0x0][0x380] ;  /* 0x0000e000ff0e7b82 */ /* 0x000e620000000a00 */
[----:B0-----:R-:W-:-:S04]  /*06d0*/  LEA R10, P1, R20, R10, 0x2 ;  /* 0x0000000a140a7211 */ /* 0x001fc800078210ff */
[----:B------:R-:W-:Y:S01]  /*06e0*/  LEA.HI.X R11, R20, R11, R21, 0x2, P1 ;  /* 0x0000000b140b7211 */ /* 0x000fe200008f1415 */
[----:B-1----:R-:W-:-:S04]  /*06f0*/  IMAD.WIDE.U32 R16, R17, 0x4, R14 ;  /* 0x0000000411107825 */ /* 0x002fc800078e000e */
[----:B------:R-:W2:Y:S01]  /*0700*/  LDG.E R29, desc[UR6][R10.64+0x4] ;  /* 0x000004060a1d7981 */ /* 0x000ea2000c1e1900 */
[----:B------:R-:W-:-:S03]  /*0710*/  IMAD.WIDE.U32 R22, R22, 0x4, R14 ;  /* 0x0000000416167825 */ /* 0x000fc600078e000e */
[----:B------:R-:W3:Y:S01]  /*0720*/  LDG.E R16, desc[UR6][R16.64] ;  /* 0x0000000610107981 */ /* 0x000ee2000c1e1900 */
[C-C-:B------:R-:W-:Y:S01]  /*0730*/  IMAD.WIDE.U32 R20, R24.reuse, 0x4, R14.reuse ;  /* 0x0000000418147825 */ /* 0x140fe200078e000e */
[-C--:B------:R-:W-:Y:S02]  /*0740*/  IADD3 R24, PT, PT, R24, R9.reuse, RZ ;  /* 0x0000000918187210 */ /* 0x080fe40007ffe0ff */
[----:B------:R-:W3:Y:S02]  /*0750*/  LDG.E R22, desc[UR6][R22.64] ;  /* 0x0000000616167981 */ /* 0x000ee4000c1e1900 */
[C---:B------:R-:W-:Y:S01]  /*0760*/  IADD3 R28, PT, PT, R24.reuse, R9, RZ ;  /* 0x00000009181c7210 */ /* 0x040fe20007ffe0ff */
[--C-:B------:R-:W-:Y:S01]  /*0770*/  IMAD.WIDE.U32 R26, R24, 0x4, R14.reuse ;  /* 0x00000004181a7825 */ /* 0x100fe200078e000e */
[----:B------:R-:W2:Y:S03]  /*0780*/  LDG.E R20, desc[UR6][R20.64] ;  /* 0x0000000614147981 */ /* 0x000ea6000c1e1900 */
[----:B------:R-:W-:Y:S01]  /*0790*/  IMAD.WIDE.U32 R14, R28, 0x4, R14 ;  /* 0x000000041c0e7825 */ /* 0x000fe200078e000e */
[----:B------:R-:W4:Y:S04]  /*07a0*/  LDG.E R24, desc[UR6][R10.64+0x8] ;  /* 0x000008060a187981 */ /* 0x000f28000c1e1900 */
[----:B------:R-:W4:Y:S04]  /*07b0*/  LDG.E R27, desc[UR6][R26.64] ;  /* 0x000000061a1b7981 */ /* 0x000f28000c1e1900 */
[----:B------:R-:W5:Y:S04]  /*07c0*/  LDG.E R15, desc[UR6][R14.64] ;  /* 0x000000060e0f7981 */ /* 0x000f68000c1e1900 */
[----:B------:R-:W5:Y:S01]  /*07d0*/  LDG.E R28, desc[UR6][R10.64+0xc] ;  /* 0x00000c060a1c7981 */ /* 0x000f62000c1e1900 */
[----:B------:R-:W-:Y:S01]  /*07e0*/  IADD3 R18, PT, PT, R18, 0x4, RZ ;  /* 0x0000000412127810 */ /* 0x000fe20007ffe0ff */
[----:B---3--:R-:W-:-:S04]  /*07f0*/  FFMA R16, R16, R22, R19 ;  /* 0x0000001610107223 */ /* 0x008fc80000000013 */
[----:B--2---:R-:W-:-:S04]  /*0800*/  FFMA R16, R29, R20, R16 ;  /* 0x000000141d107223 */ /* 0x004fc80000000010 */
[----:B----4-:R-:W-:-:S04]  /*0810*/  FFMA R16, R24, R27, R16 ;  /* 0x0000001b18107223 */ /* 0x010fc80000000010 */
[----:B-----5:R-:W-:-:S07]  /*0820*/  FFMA R19, R28, R15, R16 ;  /* 0x0000000f1c137223 */ /* 0x020fce0000000010 */
.L_x_25:
[----:B------:R-:W-:Y:S05]  /*0830*/  @!P0 BRA `(.L_x_24) ;  /* 0x00000000007c8947 */ /* 0x000fea0003800000 */
[C---:B------:R-:W-:Y:S02]  /*0840*/  LOP3.LUT R10, R3.reuse, 0x3, RZ, 0xc0, !PT ;  /* 0x00000003030a7812 */ /* 0x040fe400078ec0ff */
[----:B------:R-:W-:Y:S02]  /*0850*/  LOP3.LUT R14, R3, 0x1, RZ, 0xc0, !PT ;  /* 0x00000001030e7812 */ /* 0x000fe400078ec0ff */
[----:B------:R-:W-:Y:S02]  /*0860*/  ISETP.NE.AND P1, PT, R10, 0x1, PT ;  /* 0x000000010a00780c */ /* 0x000fe40003f25270 */
[----:B------:R-:W-:-:S11]  /*0870*/  ISETP.NE.U32.AND P0, PT, R14, 0x1, PT ;  /* 0x000000010e00780c */ /* 0x000fd60003f05070 */
[----:B------:R-:W0:Y:S01]  /*0880*/  @P1 LDC.64 R10, c[0x0][0x380] ;  /* 0x0000e000ff0a1b82 */ /* 0x000e220000000a00 */
[CC--:B------:R-:W-:Y:S01]  /*0890*/  @P1 IADD3 R20, P2, PT, R25.reuse, R18.reuse, RZ ;  /* 0x0000001219141210 */ /* 0x0c0fe20007f5e0ff */
[CCC-:B------:R-:W-:Y:S01]  /*08a0*/  @P1 IMAD R24, R18.reuse, R9.reuse, R0.reuse ;  /* 0x0000000912181224 */ /* 0x1c0fe200078e0200 */
[C---:B------:R-:W-:Y:S02]  /*08b0*/  @P1 IADD3 R23, PT, PT, R25.reuse, R18, RZ ;  /* 0x0000001219171210 */ /* 0x040fe40007ffe0ff */
[----:B------:R-:W-:Y:S01]  /*08c0*/  @P1 IADD3 R18, PT, PT, R18, 0x2, RZ ;  /* 0x0000000212121810 */ /* 0x000fe20007ffe0ff */
[----:B------:R-:W-:Y:S01]  /*08d0*/  @P1 IMAD.X R21, RZ, RZ, RZ, P2 ;  /* 0x000000ffff151224 */ /* 0x000fe200010e06ff */
[-C--:B------:R-:W-:Y:S01]  /*08e0*/  @P1 IADD3 R27, PT, PT, R24, R9.reuse, RZ ;  /* 0x00000009181b1210 */ /* 0x080fe20007ffe0ff */
[----:B------:R-:W1:Y:S01]  /*08f0*/  @P1 LDC.64 R16, c[0x0][0x380] ;  /* 0x0000e000ff101b82 */ /* 0x000e620000000a00 */
[----:B------:R-:W-:Y:S01]  /*0900*/  @!P0 IADD3 R25, PT, PT, R25, R18, RZ ;  /* 0x0000001219198210 */ /* 0x000fe20007ffe0ff */
[----:B------:R-:W-:-:S06]  /*0910*/  @!P0 IMAD R9, R18, R9, R0 ;  /* 0x0000000912098224 */ /* 0x000fcc00078e0200 */
[----:B------:R-:W2:Y:S01]  /*0920*/  @!P0 LDC.64 R14, c[0x0][0x380] ;  /* 0x0000e000ff0e8b82 */ /* 0x000ea20000000a00 */
[----:B0-----:R-:W-:-:S04]  /*0930*/  @P1 LEA R10, P2, R20, R10, 0x2 ;  /* 0x0000000a140a1211 */ /* 0x001fc800078410ff */
[----:B------:R-:W-:Y:S01]  /*0940*/  @P1 LEA.HI.X R11, R20, R11, R21, 0x2, P2 ;  /* 0x0000000b140b1211 */ /* 0x000fe200010f1415 */
[----:B-1----:R-:W-:-:S04]  /*0950*/  @P1 IMAD.WIDE.U32 R22, R23, 0x4, R16 ;  /* 0x0000000417161825 */ /* 0x002fc800078e0010 */
[----:B------:R-:W3:Y:S01]  /*0960*/  @P1 LDG.E R10, desc[UR6][R10.64+0x4] ;  /* 0x000004060a0a1981 */ /* 0x000ee2000c1e1900 */
[----:B------:R-:W-:-:S03]  /*0970*/  @P1 IMAD.WIDE.U32 R20, R24, 0x4, R16 ;  /* 0x0000000418141825 */ /* 0x000fc600078e0010 */
[----:B------:R-:W4:Y:S01]  /*0980*/  @P1 LDG.E R22, desc[UR6][R22.64] ;  /* 0x0000000616161981 */ /* 0x000f22000c1e1900 */
[----:B------:R-:W-:-:S03]  /*0990*/  @P1 IMAD.WIDE.U32 R16, R27, 0x4, R16 ;  /* 0x000000041b101825 */ /* 0x000fc600078e0010 */
[----:B------:R-:W4:Y:S01]  /*09a0*/  @P1 LDG.E R20, desc[UR6][R20.64] ;  /* 0x0000000614141981 */ /* 0x000f22000c1e1900 */
[----:B--2---:R-:W-:-:S03]  /*09b0*/  @!P0 IMAD.WIDE.U32 R24, R25, 0x4, R14 ;  /* 0x0000000419188825 */ /* 0x004fc600078e000e */
[----:B------:R-:W3:Y:S01]  /*09c0*/  @P1 LDG.E R16, desc[UR6][R16.64] ;  /* 0x0000000610101981 */ /* 0x000ee2000c1e1900 */
[----:B------:R-:W-:-:S03]  /*09d0*/  @!P0 IMAD.WIDE.U32 R14, R9, 0x4, R14 ;  /* 0x00000004090e8825 */ /* 0x000fc600078e000e */
[----:B------:R-:W2:Y:S04]  /*09e0*/  @!P0 LDG.E R24, desc[UR6][R24.64] ;  /* 0x0000000618188981 */ /* 0x000ea8000c1e1900 */
[----:B------:R-:W2:Y:S01]  /*09f0*/  @!P0 LDG.E R14, desc[UR6][R14.64] ;  /* 0x000000060e0e8981 */ /* 0x000ea2000c1e1900 */
[----:B----4-:R-:W-:-:S04]  /*0a00*/  @P1 FFMA R9, R22, R20, R19 ;  /* 0x0000001416091223 */ /* 0x010fc80000000013 */
[----:B---3--:R-:W-:-:S04]  /*0a10*/  @P1 FFMA R19, R10, R16, R9 ;  /* 0x000000100a131223 */ /* 0x008fc80000000009 */
[----:B--2---:R-:W-:-:S07]  /*0a20*/  @!P0 FFMA R19, R24, R14, R19 ;  /* 0x0000000e18138223 */ /* 0x004fce0000000013 */
.L_x_24:
[----:B------:R0:W-:Y:S02]  /*0a30*/  STS [R2], R19 ;  /* 0x0000001302007388 */ /* 0x0001e40000000800 */
.L_x_21:
[----:B------:R-:W-:Y:S01]  /*0a40*/  BAR.SYNC.DEFER_BLOCKING 0x0 ;  /* 0x0000000000007b1d */ /* 0x000fe20000010000 */
[----:B------:R-:W-:-:S07]  /*0a50*/  ISETP.NE.AND P0, PT, R0, UR4, PT ;  /* 0x0000000400007c0c */ /* 0x000fce000bf05270 */
[----:B------:R-:W1:Y:S08]  /*0a60*/  LDC R9, c[0x0][0x398] ;  /* 0x0000e600ff097b82 */ /* 0x000e700000000800 */
[----:B------:R-:W2:Y:S08]  /*0a70*/  @P0 LDC.64 R16, c[0x0][0x380] ;  /* 0x0000e000ff100b82 */ /* 0x000eb00000000a00 */
[----:B------:R-:W3:Y:S01]  /*0a80*/  LDC.64 R10, c[0x0][0x388] ;  /* 0x0000e200ff0a7b82 */ /* 0x000ee20000000a00 */
[----:B------:R-:W4:Y:S01]  /*0a90*/  @P0 LDS R15, [R2] ;  /* 0x00000000020f0984 */ /* 0x000f220000000800 */
[----:B-1----:R-:W-:-:S04]  /*0aa0*/  IMAD R21, R9, UR4, R0 ;  /* 0x0000000409157c24 */ /* 0x002fc8000f8e0200 */
[----:B--2---:R-:W-:-:S06]  /*0ab0*/  @P0 IMAD.WIDE.U32 R16, R21, 0x4, R16 ;  /* 0x0000000415100825 */ /* 0x004fcc00078e0010 */
[----:B------:R-:W4:Y:S01]  /*0ac0*/  @P0 LDG.E R16, desc[UR6][R16.64] ;  /* 0x0000000610100981 */ /* 0x000f22000c1e1900 */
[----:B------:R-:W-:Y:S01]  /*0ad0*/  ISETP.NE.AND P1, PT, R0, UR4, PT ;  /* 0x0000000400007c0c */ /* 0x000fe2000bf25270 */
[----:B0-----:R-:W-:Y:S02]  /*0ae0*/  HFMA2 R19, -RZ, RZ, 1.875, 0 ;  /* 0x3f800000ff137431 */ /* 0x001fe400000001ff */
[----:B---3--:R-:W-:-:S10]  /*0af0*/  IMAD.WIDE.U32 R10, R21, 0x4, R10 ;  /* 0x00000004150a7825 */ /* 0x008fd400078e000a */
[----:B------:R-:W0:Y:S01]  /*0b00*/  @!P1 LDS R23, [R2] ;  /* 0x0000000002179984 */ /* 0x000e220000000800 */
[----:B----4-:R-:W-:Y:S02]  /*0b10*/  @P0 FADD R19, R16, -R15 ;  /* 0x8000000f10130221 */ /* 0x010fe40000000000 */
[----:B------:R-:W1:Y:S03]  /*0b20*/  LDC.64 R14, c[0x0][0x390] ;  /* 0x0000e400ff0e7b82 */ /* 0x000e660000000a00 */
[----:B------:R2:W-:Y:S04]  /*0b30*/  STG.E desc[UR6][R10.64], R19 ;  /* 0x000000130a007986 */ /* 0x0005e8000c101906 */
[----:B------:R-:W0:Y:S01]  /*0b40*/  @!P1 LDG.E R18, desc[UR6][R12.64] ;  /* 0x000000060c129981 */ /* 0x000e22000c1e1900 */
[----:B------:R-:W-:Y:S01]  /*0b50*/  UIADD3 UR4, UPT, UPT, UR4, 0x1, URZ ;  /* 0x0000000104047890 */ /* 0x000fe2000fffe0ff */
[----:B------:R-:W-:-:S02]  /*0b60*/  MOV R17, RZ ;  /* 0x000000ff00117202 */ /* 0x000fc40000000f00 */
[----:B------:R-:W-:Y:S02]  /*0b70*/  IADD3 R4, PT, PT, R4, 0x1, RZ ;  /* 0x0000000104047810 */ /* 0x000fe40007ffe0ff */
[----:B------:R-:W-:Y:S02]  /*0b80*/  IADD3 R3, PT, PT, R3, 0x1, RZ ;  /* 0x0000000103037810 */ /* 0x000fe40007ffe0ff */
[----:B------:R-:W-:Y:S01]  /*0b90*/  ISETP.NE.AND P0, PT, R9, UR4, PT ;  /* 0x0000000409007c0c */ /* 0x000fe2000bf05270 */
[----:B-1----:R-:W-:-:S04]  /*0ba0*/  IMAD.WIDE.U32 R14, R21, 0x4, R14 ;  /* 0x00000004150e7825 */ /* 0x002fc800078e000e */
[----:B0-----:R-:W-:-:S05]  /*0bb0*/  @!P1 FADD R17, -R23, R18 ;  /* 0x0000001217119221 */ /* 0x001fca0000000100 */
[----:B------:R2:W-:Y:S03]  /*0bc0*/  STG.E desc[UR6][R14.64], R17 ;  /* 0x000000110e007986 */ /* 0x0005e6000c101906 */
[----:B------:R-:W-:Y:S05]  /*0bd0*/  @P0 BRA `(.L_x_26) ;  /* 0xfffffff400700947 */ /* 0x000fea000383ffff */
[----:B------:R-:W-:Y:S05]  /*0be0*/  EXIT ;  /* 0x000000000000794d */ /* 0x000fea0003800000 */
.L_x_27:
        /* <DEDUP_REMOVED lines=9> */
.L_x_30:


//--------------------- .nv.shared._Z31luDecompositionOptimized_kernelPKfPfS1_i --------------------------
	.section	.nv.shared._Z31luDecompositionOptimized_kernelPKfPfS1_i,"aw",@nobits
	.sectionflags	@""
	.align	4
.nv.shared._Z31luDecompositionOptimized_kernelPKfPfS1_i:
	.zero		5120


//--------------------- .nv.shared.reserved.0     --------------------------
	.section	.nv.shared.reserved.0,"aw",@nobits
	.weak		__nv_reservedSMEM_offset_0_alias
	.size		__nv_reservedSMEM_offset_0_alias, 0, 64
	.other		__nv_reservedSMEM_offset_0_alias,@"STO_CUDA_RESERVED_SHARED STV_DEFAULT"
__nv_reservedSMEM_offset_0_alias:
	.zero		0
	.zero		64


//--------------------- .nv.shared._Z23lu_decomposition_kernelPKfPfS1_i --------------------------
	.section	.nv.shared._Z23lu_decomposition_kernelPKfPfS1_i,"aw",@nobits
	.sectionflags	@""
	.align	4
.nv.shared._Z23lu_decomposition_kernelPKfPfS1_i:
	.zero		5120


//--------------------- .nv.constant0._Z31luDecompositionOptimized_kernelPKfPfS1_i --------------------------
	.section	.nv.constant0._Z31luDecompositionOptimized_kernelPKfPfS1_i,"a",@progbits
	.sectionflags	@""
	.align	4
.nv.constant0._Z31luDecompositionOptimized_kernelPKfPfS1_i:
	.zero		924


//--------------------- .nv.constant0._Z23lu_decomposition_kernelPKfPfS1_i --------------------------
	.section	.nv.constant0._Z23lu_decomposition_kernelPKfPfS1_i,"a",@progbits
	.sectionflags	@""
	.align	4
.nv.constant0._Z23lu_decomposition_kernelPKfPfS1_i:
	.zero		924


//--------------------- SYMBOLS --------------------------

	.type		.nv.reservedSmem.offset0,@object
	.size		.nv.reservedSmem.offset0,0x4
	.type		.nv.reservedSmem.cap,@object
	.size		.nv.reservedSmem.cap,0x4
